//
// Generated by NVIDIA NVVM Compiler
//
// Compiler Build ID: CL-36424714
// Cuda compilation tools, release 13.0, V13.0.88
// Based on NVVM 20.0.0
//

.version 9.0
.target sm_100
.address_size 64

	// .globl	_Z19flashattn_kernel_v7ILi64ELi32ELi32ELi32ELi4ELi4ELi2EEvPKfS1_S1_Pfiiif
// _ZZ19flashattn_kernel_v7ILi64ELi32ELi32ELi32ELi4ELi4ELi2EEvPKfS1_S1_PfiiifE6Q_smem has been demoted
// _ZZ19flashattn_kernel_v7ILi64ELi32ELi32ELi32ELi4ELi4ELi2EEvPKfS1_S1_PfiiifE6K_smem has been demoted
// _ZZ19flashattn_kernel_v7ILi64ELi32ELi32ELi32ELi4ELi4ELi2EEvPKfS1_S1_PfiiifE6V_smem has been demoted
// _ZZ19flashattn_kernel_v7ILi64ELi32ELi32ELi32ELi4ELi4ELi2EEvPKfS1_S1_PfiiifE9S_ij_smem has been demoted

.visible .entry _Z19flashattn_kernel_v7ILi64ELi32ELi32ELi32ELi4ELi4ELi2EEvPKfS1_S1_Pfiiif(
	.param .u64 .ptr .align 1 _Z19flashattn_kernel_v7ILi64ELi32ELi32ELi32ELi4ELi4ELi2EEvPKfS1_S1_Pfiiif_param_0,
	.param .u64 .ptr .align 1 _Z19flashattn_kernel_v7ILi64ELi32ELi32ELi32ELi4ELi4ELi2EEvPKfS1_S1_Pfiiif_param_1,
	.param .u64 .ptr .align 1 _Z19flashattn_kernel_v7ILi64ELi32ELi32ELi32ELi4ELi4ELi2EEvPKfS1_S1_Pfiiif_param_2,
	.param .u64 .ptr .align 1 _Z19flashattn_kernel_v7ILi64ELi32ELi32ELi32ELi4ELi4ELi2EEvPKfS1_S1_Pfiiif_param_3,
	.param .u32 _Z19flashattn_kernel_v7ILi64ELi32ELi32ELi32ELi4ELi4ELi2EEvPKfS1_S1_Pfiiif_param_4,
	.param .u32 _Z19flashattn_kernel_v7ILi64ELi32ELi32ELi32ELi4ELi4ELi2EEvPKfS1_S1_Pfiiif_param_5,
	.param .u32 _Z19flashattn_kernel_v7ILi64ELi32ELi32ELi32ELi4ELi4ELi2EEvPKfS1_S1_Pfiiif_param_6,
	.param .f32 _Z19flashattn_kernel_v7ILi64ELi32ELi32ELi32ELi4ELi4ELi2EEvPKfS1_S1_Pfiiif_param_7
)
{
	.reg .pred 	%p<46>;
	.reg .b16 	%rs<3>;
	.reg .b32 	%r<321>;
	.reg .b32 	%f<736>;
	.reg .b64 	%rd<60>;
	// demoted variable
	.shared .align 4 .b8 _ZZ19flashattn_kernel_v7ILi64ELi32ELi32ELi32ELi4ELi4ELi2EEvPKfS1_S1_PfiiifE6Q_smem[8192];
	// demoted variable
	.shared .align 4 .b8 _ZZ19flashattn_kernel_v7ILi64ELi32ELi32ELi32ELi4ELi4ELi2EEvPKfS1_S1_PfiiifE6K_smem[4224];
	// demoted variable
	.shared .align 4 .b8 _ZZ19flashattn_kernel_v7ILi64ELi32ELi32ELi32ELi4ELi4ELi2EEvPKfS1_S1_PfiiifE6V_smem[4096];
	// demoted variable
	.shared .align 4 .b8 _ZZ19flashattn_kernel_v7ILi64ELi32ELi32ELi32ELi4ELi4ELi2EEvPKfS1_S1_PfiiifE9S_ij_smem[4224];
	ld.param.u64 	%rd4, [_Z19flashattn_kernel_v7ILi64ELi32ELi32ELi32ELi4ELi4ELi2EEvPKfS1_S1_Pfiiif_param_0];
	ld.param.u32 	%r12, [_Z19flashattn_kernel_v7ILi64ELi32ELi32ELi32ELi4ELi4ELi2EEvPKfS1_S1_Pfiiif_param_5];
	ld.param.u32 	%r13, [_Z19flashattn_kernel_v7ILi64ELi32ELi32ELi32ELi4ELi4ELi2EEvPKfS1_S1_Pfiiif_param_6];
	cvta.to.global.u64 	%rd5, %rd4;
	mov.u32 	%r15, %tid.x;
	mov.u32 	%r16, %ctaid.x;
	mov.u32 	%r17, %ctaid.y;
	mul.lo.s32 	%r18, %r12, %r17;
	mul.lo.s32 	%r19, %r16, %r13;
	shl.b32 	%r20, %r19, 5;
	shl.b32 	%r21, %r15, 2;
	and.b32  	%r22, %r21, 60;
	add.s32 	%r23, %r20, %r22;
	mad.lo.s32 	%r24, %r18, %r13, %r23;
	and.b32  	%r25, %r21, 4032;
	add.s32 	%r26, %r24, %r25;
	mul.wide.s32 	%rd6, %r26, 4;
	add.s64 	%rd7, %rd5, %rd6;
	ld.global.nc.v4.f32 	{%f208, %f209, %f210, %f211}, [%rd7];
	or.b32  	%r27, %r25, %r22;
	shl.b32 	%r28, %r27, 2;
	mov.u32 	%r29, _ZZ19flashattn_kernel_v7ILi64ELi32ELi32ELi32ELi4ELi4ELi2EEvPKfS1_S1_PfiiifE6Q_smem;
	add.s32 	%r30, %r29, %r28;
	st.shared.f32 	[%r30], %f208;
	st.shared.f32 	[%r30+4], %f209;
	st.shared.f32 	[%r30+8], %f210;
	st.shared.f32 	[%r30+12], %f211;
	add.s32 	%r31, %r21, 256;
	and.b32  	%r32, %r31, 8128;
	add.s32 	%r33, %r24, %r32;
	mul.wide.s32 	%rd8, %r33, 4;
	add.s64 	%rd9, %rd5, %rd8;
	ld.global.nc.v4.f32 	{%f212, %f213, %f214, %f215}, [%rd9];
	or.b32  	%r34, %r32, %r22;
	shl.b32 	%r35, %r34, 2;
	add.s32 	%r36, %r29, %r35;
	st.shared.f32 	[%r36], %f212;
	st.shared.f32 	[%r36+4], %f213;
	st.shared.f32 	[%r36+8], %f214;
	st.shared.f32 	[%r36+12], %f215;
	add.s32 	%r37, %r21, 512;
	and.b32  	%r38, %r37, 8128;
	add.s32 	%r39, %r24, %r38;
	mul.wide.s32 	%rd10, %r39, 4;
	add.s64 	%rd11, %rd5, %rd10;
	ld.global.nc.v4.f32 	{%f216, %f217, %f218, %f219}, [%rd11];
	or.b32  	%r40, %r38, %r22;
	shl.b32 	%r41, %r40, 2;
	add.s32 	%r42, %r29, %r41;
	st.shared.f32 	[%r42], %f216;
	st.shared.f32 	[%r42+4], %f217;
	st.shared.f32 	[%r42+8], %f218;
	st.shared.f32 	[%r42+12], %f219;
	add.s32 	%r43, %r21, 768;
	and.b32  	%r44, %r43, 8128;
	add.s32 	%r45, %r24, %r44;
	mul.wide.s32 	%rd12, %r45, 4;
	add.s64 	%rd13, %rd5, %rd12;
	ld.global.nc.v4.f32 	{%f220, %f221, %f222, %f223}, [%rd13];
	or.b32  	%r46, %r44, %r22;
	shl.b32 	%r47, %r46, 2;
	add.s32 	%r48, %r29, %r47;
	st.shared.f32 	[%r48], %f220;
	st.shared.f32 	[%r48+4], %f221;
	st.shared.f32 	[%r48+8], %f222;
	st.shared.f32 	[%r48+12], %f223;
	add.s32 	%r49, %r21, 1024;
	and.b32  	%r50, %r49, 8128;
	add.s32 	%r51, %r24, %r50;
	mul.wide.s32 	%rd14, %r51, 4;
	add.s64 	%rd15, %rd5, %rd14;
	ld.global.nc.v4.f32 	{%f224, %f225, %f226, %f227}, [%rd15];
	or.b32  	%r52, %r50, %r22;
	shl.b32 	%r53, %r52, 2;
	add.s32 	%r54, %r29, %r53;
	st.shared.f32 	[%r54], %f224;
	st.shared.f32 	[%r54+4], %f225;
	st.shared.f32 	[%r54+8], %f226;
	st.shared.f32 	[%r54+12], %f227;
	add.s32 	%r55, %r21, 1280;
	and.b32  	%r56, %r55, 8128;
	add.s32 	%r57, %r24, %r56;
	mul.wide.s32 	%rd16, %r57, 4;
	add.s64 	%rd17, %rd5, %rd16;
	ld.global.nc.v4.f32 	{%f228, %f229, %f230, %f231}, [%rd17];
	or.b32  	%r58, %r56, %r22;
	shl.b32 	%r59, %r58, 2;
	add.s32 	%r60, %r29, %r59;
	st.shared.f32 	[%r60], %f228;
	st.shared.f32 	[%r60+4], %f229;
	st.shared.f32 	[%r60+8], %f230;
	st.shared.f32 	[%r60+12], %f231;
	add.s32 	%r61, %r21, 1536;
	and.b32  	%r62, %r61, 8128;
	add.s32 	%r63, %r24, %r62;
	mul.wide.s32 	%rd18, %r63, 4;
	add.s64 	%rd19, %rd5, %rd18;
	ld.global.nc.v4.f32 	{%f232, %f233, %f234, %f235}, [%rd19];
	or.b32  	%r64, %r62, %r22;
	shl.b32 	%r65, %r64, 2;
	add.s32 	%r66, %r29, %r65;
	st.shared.f32 	[%r66], %f232;
	st.shared.f32 	[%r66+4], %f233;
	st.shared.f32 	[%r66+8], %f234;
	st.shared.f32 	[%r66+12], %f235;
	add.s32 	%r67, %r21, 1792;
	and.b32  	%r68, %r67, 8128;
	add.s32 	%r69, %r24, %r68;
	mul.wide.s32 	%rd20, %r69, 4;
	add.s64 	%rd21, %rd5, %rd20;
	ld.global.nc.v4.f32 	{%f236, %f237, %f238, %f239}, [%rd21];
	or.b32  	%r70, %r68, %r22;
	shl.b32 	%r71, %r70, 2;
	add.s32 	%r72, %r29, %r71;
	st.shared.f32 	[%r72], %f236;
	st.shared.f32 	[%r72+4], %f237;
	st.shared.f32 	[%r72+8], %f238;
	st.shared.f32 	[%r72+12], %f239;
	bar.sync 	0;
	mov.b32 	%r316, 0;
	mov.f32 	%f636, 0fFF800000;
	mov.f32 	%f632, 0f00000000;
	mov.f32 	%f633, %f632;
	mov.f32 	%f634, %f632;
	mov.f32 	%f635, %f632;
	mov.f32 	%f637, %f636;
	mov.f32 	%f638, %f636;
	mov.f32 	%f639, %f636;
	mov.f32 	%f640, %f632;
	mov.f32 	%f641, %f632;
	mov.f32 	%f642, %f632;
	mov.f32 	%f643, %f632;
	mov.f32 	%f644, %f632;
	mov.f32 	%f645, %f632;
	mov.f32 	%f646, %f632;
	mov.f32 	%f647, %f632;
	mov.f32 	%f648, %f632;
	mov.f32 	%f649, %f632;
	mov.f32 	%f650, %f632;
	mov.f32 	%f651, %f632;
	mov.f32 	%f652, %f632;
	mov.f32 	%f653, %f632;
	mov.f32 	%f654, %f632;
	mov.f32 	%f655, %f632;
	mov.f32 	%f656, %f632;
	mov.f32 	%f657, %f632;
	mov.f32 	%f658, %f632;
	mov.f32 	%f659, %f632;
	mov.f32 	%f660, %f632;
	mov.f32 	%f661, %f632;
	mov.f32 	%f662, %f632;
	mov.f32 	%f663, %f632;
	mov.f32 	%f664, %f632;
	mov.f32 	%f665, %f632;
	mov.f32 	%f666, %f632;
	mov.f32 	%f667, %f632;
	mov.f32 	%f668, %f632;
	mov.f32 	%f669, %f632;
	mov.f32 	%f670, %f632;
	mov.f32 	%f671, %f632;
$L__BB0_1:
	mov.b32 	%r317, 0;
	mov.pred 	%p45, -1;
	mov.f32 	%f688, 0f00000000;
	mov.f32 	%f689, %f688;
	mov.f32 	%f690, %f688;
	mov.f32 	%f691, %f688;
	mov.f32 	%f692, %f688;
	mov.f32 	%f693, %f688;
	mov.f32 	%f694, %f688;
	mov.f32 	%f695, %f688;
	mov.f32 	%f696, %f688;
	mov.f32 	%f697, %f688;
	mov.f32 	%f698, %f688;
	mov.f32 	%f699, %f688;
	mov.f32 	%f700, %f688;
	mov.f32 	%f701, %f688;
	mov.f32 	%f702, %f688;
	mov.f32 	%f703, %f688;
$L__BB0_2:
	mov.pred 	%p1, %p45;
	ld.param.u32 	%r312, [_Z19flashattn_kernel_v7ILi64ELi32ELi32ELi32ELi4ELi4ELi2EEvPKfS1_S1_Pfiiif_param_6];
	ld.param.u32 	%r308, [_Z19flashattn_kernel_v7ILi64ELi32ELi32ELi32ELi4ELi4ELi2EEvPKfS1_S1_Pfiiif_param_5];
	ld.param.u64 	%rd56, [_Z19flashattn_kernel_v7ILi64ELi32ELi32ELi32ELi4ELi4ELi2EEvPKfS1_S1_Pfiiif_param_1];
	mul.lo.s32 	%r75, %r312, %r316;
	shl.b32 	%r76, %r75, 5;
	mov.u32 	%r77, %ctaid.y;
	mul.lo.s32 	%r78, %r308, %r77;
	mov.u32 	%r79, %tid.x;
	shl.b32 	%r80, %r79, 2;
	and.b32  	%r81, %r80, 28;
	mad.lo.s32 	%r82, %r78, %r312, %r81;
	add.s32 	%r83, %r82, %r76;
	add.s32 	%r84, %r83, %r317;
	shr.u32 	%r85, %r79, 3;
	shl.b32 	%r86, %r85, 6;
	add.s32 	%r87, %r84, %r86;
	cvta.to.global.u64 	%rd22, %rd56;
	mul.wide.s32 	%rd23, %r87, 4;
	add.s64 	%rd24, %rd22, %rd23;
	ld.global.nc.v4.f32 	{%f241, %f242, %f243, %f244}, [%rd24];
	mad.lo.s32 	%r88, %r85, 33, %r81;
	shl.b32 	%r89, %r88, 2;
	mov.u32 	%r90, _ZZ19flashattn_kernel_v7ILi64ELi32ELi32ELi32ELi4ELi4ELi2EEvPKfS1_S1_PfiiifE6K_smem;
	add.s32 	%r91, %r90, %r89;
	st.shared.f32 	[%r91], %f241;
	st.shared.f32 	[%r91+4], %f242;
	st.shared.f32 	[%r91+8], %f243;
	st.shared.f32 	[%r91+12], %f244;
	add.s32 	%r92, %r80, 256;
	shr.u32 	%r93, %r92, 5;
	shl.b32 	%r94, %r93, 6;
	add.s32 	%r95, %r84, %r94;
	mul.wide.s32 	%rd25, %r95, 4;
	add.s64 	%rd26, %rd22, %rd25;
	ld.global.nc.v4.f32 	{%f245, %f246, %f247, %f248}, [%rd26];
	mad.lo.s32 	%r96, %r93, 33, %r81;
	shl.b32 	%r97, %r96, 2;
	add.s32 	%r98, %r90, %r97;
	st.shared.f32 	[%r98], %f245;
	st.shared.f32 	[%r98+4], %f246;
	st.shared.f32 	[%r98+8], %f247;
	st.shared.f32 	[%r98+12], %f248;
	add.s32 	%r99, %r80, 512;
	shr.u32 	%r100, %r99, 5;
	shl.b32 	%r101, %r100, 6;
	add.s32 	%r102, %r84, %r101;
	mul.wide.s32 	%rd27, %r102, 4;
	add.s64 	%rd28, %rd22, %rd27;
	ld.global.nc.v4.f32 	{%f249, %f250, %f251, %f252}, [%rd28];
	mad.lo.s32 	%r103, %r100, 33, %r81;
	shl.b32 	%r104, %r103, 2;
	add.s32 	%r105, %r90, %r104;
	st.shared.f32 	[%r105], %f249;
	st.shared.f32 	[%r105+4], %f250;
	st.shared.f32 	[%r105+8], %f251;
	st.shared.f32 	[%r105+12], %f252;
	add.s32 	%r106, %r80, 768;
	shr.u32 	%r107, %r106, 5;
	shl.b32 	%r108, %r107, 6;
	add.s32 	%r109, %r84, %r108;
	mul.wide.s32 	%rd29, %r109, 4;
	add.s64 	%rd30, %rd22, %rd29;
	ld.global.nc.v4.f32 	{%f253, %f254, %f255, %f256}, [%rd30];
	mad.lo.s32 	%r110, %r107, 33, %r81;
	shl.b32 	%r111, %r110, 2;
	add.s32 	%r112, %r90, %r111;
	st.shared.f32 	[%r112], %f253;
	st.shared.f32 	[%r112+4], %f254;
	st.shared.f32 	[%r112+8], %f255;
	st.shared.f32 	[%r112+12], %f256;
	bar.sync 	0;
	shl.b32 	%r113, %r317, 2;
	shl.b32 	%r114, %r85, 10;
	mov.u32 	%r115, _ZZ19flashattn_kernel_v7ILi64ELi32ELi32ELi32ELi4ELi4ELi2EEvPKfS1_S1_PfiiifE6Q_smem;
	add.s32 	%r116, %r114, %r115;
	add.s32 	%r117, %r116, %r113;
	add.s32 	%r3, %r117, 772;
	mov.b32 	%r318, 396;
$L__BB0_3:
	add.s32 	%r118, %r3, %r318;
	ld.shared.f32 	%f257, [%r118+-1168];
	ld.shared.f32 	%f258, [%r118+-912];
	ld.shared.f32 	%f259, [%r118+-656];
	ld.shared.f32 	%f260, [%r118+-400];
	mov.u32 	%r119, %tid.x;
	cvt.u16.u32 	%rs1, %r119;
	and.b16  	%rs2, %rs1, 7;
	mul.wide.u16 	%r120, %rs2, 528;
	mov.u32 	%r121, _ZZ19flashattn_kernel_v7ILi64ELi32ELi32ELi32ELi4ELi4ELi2EEvPKfS1_S1_PfiiifE6K_smem;
	add.s32 	%r122, %r120, %r121;
	add.s32 	%r123, %r122, %r318;
	ld.shared.f32 	%f261, [%r123+-396];
	ld.shared.f32 	%f262, [%r123+-264];
	ld.shared.f32 	%f263, [%r123+-132];
	ld.shared.f32 	%f264, [%r123];
	fma.rn.f32 	%f265, %f257, %f261, %f703;
	fma.rn.f32 	%f266, %f257, %f262, %f702;
	fma.rn.f32 	%f267, %f257, %f263, %f701;
	fma.rn.f32 	%f268, %f257, %f264, %f700;
	fma.rn.f32 	%f269, %f258, %f261, %f699;
	fma.rn.f32 	%f270, %f258, %f262, %f698;
	fma.rn.f32 	%f271, %f258, %f263, %f697;
	fma.rn.f32 	%f272, %f258, %f264, %f696;
	fma.rn.f32 	%f273, %f259, %f261, %f695;
	fma.rn.f32 	%f274, %f259, %f262, %f694;
	fma.rn.f32 	%f275, %f259, %f263, %f693;
	fma.rn.f32 	%f276, %f259, %f264, %f692;
	fma.rn.f32 	%f277, %f260, %f261, %f691;
	fma.rn.f32 	%f278, %f260, %f262, %f690;
	fma.rn.f32 	%f279, %f260, %f263, %f689;
	fma.rn.f32 	%f280, %f260, %f264, %f688;
	ld.shared.f32 	%f281, [%r118+-1164];
	ld.shared.f32 	%f282, [%r118+-908];
	ld.shared.f32 	%f283, [%r118+-652];
	ld.shared.f32 	%f284, [%r118+-396];
	ld.shared.f32 	%f285, [%r123+-392];
	ld.shared.f32 	%f286, [%r123+-260];
	ld.shared.f32 	%f287, [%r123+-128];
	ld.shared.f32 	%f288, [%r123+4];
	fma.rn.f32 	%f703, %f281, %f285, %f265;
	fma.rn.f32 	%f702, %f281, %f286, %f266;
	fma.rn.f32 	%f701, %f281, %f287, %f267;
	fma.rn.f32 	%f700, %f281, %f288, %f268;
	fma.rn.f32 	%f699, %f282, %f285, %f269;
	fma.rn.f32 	%f698, %f282, %f286, %f270;
	fma.rn.f32 	%f697, %f282, %f287, %f271;
	fma.rn.f32 	%f696, %f282, %f288, %f272;
	fma.rn.f32 	%f695, %f283, %f285, %f273;
	fma.rn.f32 	%f694, %f283, %f286, %f274;
	fma.rn.f32 	%f693, %f283, %f287, %f275;
	fma.rn.f32 	%f692, %f283, %f288, %f276;
	fma.rn.f32 	%f691, %f284, %f285, %f277;
	fma.rn.f32 	%f690, %f284, %f286, %f278;
	fma.rn.f32 	%f689, %f284, %f287, %f279;
	fma.rn.f32 	%f688, %f284, %f288, %f280;
	add.s32 	%r318, %r318, 8;
	setp.ne.s32 	%p3, %r318, 524;
	@%p3 bra 	$L__BB0_3;
	bar.sync 	0;
	mov.b32 	%r317, 32;
	mov.pred 	%p45, 0;
	@%p1 bra 	$L__BB0_2;
	ld.param.f32 	%f631, [_Z19flashattn_kernel_v7ILi64ELi32ELi32ELi32ELi4ELi4ELi2EEvPKfS1_S1_Pfiiif_param_7];
	ld.param.u32 	%r313, [_Z19flashattn_kernel_v7ILi64ELi32ELi32ELi32ELi4ELi4ELi2EEvPKfS1_S1_Pfiiif_param_6];
	ld.param.u32 	%r309, [_Z19flashattn_kernel_v7ILi64ELi32ELi32ELi32ELi4ELi4ELi2EEvPKfS1_S1_Pfiiif_param_5];
	ld.param.u64 	%rd57, [_Z19flashattn_kernel_v7ILi64ELi32ELi32ELi32ELi4ELi4ELi2EEvPKfS1_S1_Pfiiif_param_2];
	shl.b32 	%r126, %r316, 5;
	mov.u32 	%r127, %tid.x;
	shl.b32 	%r128, %r127, 2;
	and.b32  	%r129, %r128, 28;
	or.b32  	%r130, %r126, %r129;
	mov.u32 	%r131, %ctaid.x;
	shl.b32 	%r132, %r131, 5;
	shr.u32 	%r133, %r127, 3;
	shl.b32 	%r134, %r133, 2;
	add.s32 	%r135, %r134, %r132;
	setp.gt.u32 	%p5, %r130, %r135;
	mul.f32 	%f290, %f631, %f703;
	selp.f32 	%f291, 0fFF800000, %f290, %p5;
	max.f32 	%f292, %f291, 0fFF800000;
	setp.lt.u32 	%p6, %r130, %r135;
	mul.f32 	%f293, %f631, %f702;
	selp.f32 	%f294, %f293, 0fFF800000, %p6;
	max.f32 	%f295, %f292, %f294;
	or.b32  	%r136, %r130, 2;
	setp.gt.u32 	%p7, %r136, %r135;
	mul.f32 	%f296, %f631, %f701;
	selp.f32 	%f297, 0fFF800000, %f296, %p7;
	max.f32 	%f298, %f295, %f297;
	or.b32  	%r137, %r130, 3;
	setp.gt.u32 	%p8, %r137, %r135;
	mul.f32 	%f299, %f631, %f700;
	selp.f32 	%f300, 0fFF800000, %f299, %p8;
	max.f32 	%f301, %f298, %f300;
	or.b32  	%r138, %r135, 1;
	setp.gt.u32 	%p9, %r130, %r138;
	mul.f32 	%f302, %f631, %f699;
	selp.f32 	%f303, 0fFF800000, %f302, %p9;
	max.f32 	%f304, %f303, 0fFF800000;
	mul.f32 	%f305, %f631, %f698;
	selp.f32 	%f306, 0fFF800000, %f305, %p5;
	max.f32 	%f307, %f304, %f306;
	setp.gt.u32 	%p10, %r136, %r138;
	mul.f32 	%f308, %f631, %f697;
	selp.f32 	%f309, 0fFF800000, %f308, %p10;
	max.f32 	%f310, %f307, %f309;
	setp.gt.u32 	%p11, %r137, %r138;
	mul.f32 	%f311, %f631, %f696;
	selp.f32 	%f312, 0fFF800000, %f311, %p11;
	max.f32 	%f313, %f310, %f312;
	or.b32  	%r139, %r135, 2;
	setp.gt.u32 	%p12, %r130, %r139;
	mul.f32 	%f314, %f631, %f695;
	selp.f32 	%f315, 0fFF800000, %f314, %p12;
	max.f32 	%f316, %f315, 0fFF800000;
	setp.lt.u32 	%p13, %r130, %r139;
	mul.f32 	%f317, %f631, %f694;
	selp.f32 	%f318, %f317, 0fFF800000, %p13;
	max.f32 	%f319, %f316, %f318;
	mul.f32 	%f320, %f631, %f693;
	selp.f32 	%f321, 0fFF800000, %f320, %p5;
	max.f32 	%f322, %f319, %f321;
	setp.gt.u32 	%p14, %r137, %r139;
	mul.f32 	%f323, %f631, %f692;
	selp.f32 	%f324, 0fFF800000, %f323, %p14;
	max.f32 	%f325, %f322, %f324;
	or.b32  	%r140, %r135, 3;
	setp.gt.u32 	%p15, %r130, %r140;
	mul.f32 	%f326, %f631, %f691;
	selp.f32 	%f327, 0fFF800000, %f326, %p15;
	max.f32 	%f328, %f327, 0fFF800000;
	setp.lt.u32 	%p16, %r130, %r140;
	mul.f32 	%f329, %f631, %f690;
	selp.f32 	%f330, %f329, 0fFF800000, %p16;
	max.f32 	%f331, %f328, %f330;
	setp.gt.u32 	%p17, %r136, %r140;
	mul.f32 	%f332, %f631, %f689;
	selp.f32 	%f333, 0fFF800000, %f332, %p17;
	max.f32 	%f334, %f331, %f333;
	mul.f32 	%f335, %f631, %f688;
	selp.f32 	%f336, 0fFF800000, %f335, %p5;
	max.f32 	%f337, %f334, %f336;
	mov.b32 	%r141, %f301;
	shfl.sync.bfly.b32	%r142|%p18, %r141, 1, 31, -1;
	mov.b32 	%f338, %r142;
	max.f32 	%f339, %f301, %f338;
	mov.b32 	%r143, %f313;
	shfl.sync.bfly.b32	%r144|%p19, %r143, 1, 31, -1;
	mov.b32 	%f340, %r144;
	max.f32 	%f341, %f313, %f340;
	mov.b32 	%r145, %f325;
	shfl.sync.bfly.b32	%r146|%p20, %r145, 1, 31, -1;
	mov.b32 	%f342, %r146;
	max.f32 	%f343, %f325, %f342;
	mov.b32 	%r147, %f337;
	shfl.sync.bfly.b32	%r148|%p21, %r147, 1, 31, -1;
	mov.b32 	%f344, %r148;
	max.f32 	%f345, %f337, %f344;
	mov.b32 	%r149, %f339;
	shfl.sync.bfly.b32	%r150|%p22, %r149, 2, 31, -1;
	mov.b32 	%f346, %r150;
	max.f32 	%f347, %f339, %f346;
	mov.b32 	%r151, %f341;
	shfl.sync.bfly.b32	%r152|%p23, %r151, 2, 31, -1;
	mov.b32 	%f348, %r152;
	max.f32 	%f349, %f341, %f348;
	mov.b32 	%r153, %f343;
	shfl.sync.bfly.b32	%r154|%p24, %r153, 2, 31, -1;
	mov.b32 	%f350, %r154;
	max.f32 	%f351, %f343, %f350;
	mov.b32 	%r155, %f345;
	shfl.sync.bfly.b32	%r156|%p25, %r155, 2, 31, -1;
	mov.b32 	%f352, %r156;
	max.f32 	%f353, %f345, %f352;
	mov.b32 	%r157, %f347;
	shfl.sync.bfly.b32	%r158|%p26, %r157, 4, 31, -1;
	mov.b32 	%f354, %r158;
	max.f32 	%f355, %f347, %f354;
	mov.b32 	%r159, %f349;
	shfl.sync.bfly.b32	%r160|%p27, %r159, 4, 31, -1;
	mov.b32 	%f356, %r160;
	max.f32 	%f357, %f349, %f356;
	mov.b32 	%r161, %f351;
	shfl.sync.bfly.b32	%r162|%p28, %r161, 4, 31, -1;
	mov.b32 	%f358, %r162;
	max.f32 	%f359, %f351, %f358;
	mov.b32 	%r163, %f353;
	shfl.sync.bfly.b32	%r164|%p29, %r163, 4, 31, -1;
	mov.b32 	%f360, %r164;
	max.f32 	%f361, %f353, %f360;
	sub.f32 	%f362, %f291, %f355;
	mul.f32 	%f363, %f362, 0f3FB8AA3B;
	ex2.approx.f32 	%f364, %f363;
	mov.u32 	%r165, _ZZ19flashattn_kernel_v7ILi64ELi32ELi32ELi32ELi4ELi4ELi2EEvPKfS1_S1_PfiiifE9S_ij_smem;
	mad.lo.s32 	%r166, %r133, 528, %r165;
	shl.b32 	%r167, %r127, 4;
	and.b32  	%r168, %r167, 112;
	add.s32 	%r169, %r166, %r168;
	st.shared.f32 	[%r169], %f364;
	add.f32 	%f365, %f364, 0f00000000;
	sub.f32 	%f366, %f294, %f355;
	mul.f32 	%f367, %f366, 0f3FB8AA3B;
	ex2.approx.f32 	%f368, %f367;
	st.shared.f32 	[%r169+4], %f368;
	add.f32 	%f369, %f368, %f365;
	sub.f32 	%f370, %f297, %f355;
	mul.f32 	%f371, %f370, 0f3FB8AA3B;
	ex2.approx.f32 	%f372, %f371;
	st.shared.f32 	[%r169+8], %f372;
	add.f32 	%f373, %f372, %f369;
	sub.f32 	%f374, %f300, %f355;
	mul.f32 	%f375, %f374, 0f3FB8AA3B;
	ex2.approx.f32 	%f376, %f375;
	st.shared.f32 	[%r169+12], %f376;
	add.f32 	%f377, %f376, %f373;
	sub.f32 	%f378, %f303, %f357;
	mul.f32 	%f379, %f378, 0f3FB8AA3B;
	ex2.approx.f32 	%f380, %f379;
	st.shared.f32 	[%r169+132], %f380;
	add.f32 	%f381, %f380, 0f00000000;
	sub.f32 	%f382, %f306, %f357;
	mul.f32 	%f383, %f382, 0f3FB8AA3B;
	ex2.approx.f32 	%f384, %f383;
	st.shared.f32 	[%r169+136], %f384;
	add.f32 	%f385, %f384, %f381;
	sub.f32 	%f386, %f309, %f357;
	mul.f32 	%f387, %f386, 0f3FB8AA3B;
	ex2.approx.f32 	%f388, %f387;
	st.shared.f32 	[%r169+140], %f388;
	add.f32 	%f389, %f388, %f385;
	sub.f32 	%f390, %f312, %f357;
	mul.f32 	%f391, %f390, 0f3FB8AA3B;
	ex2.approx.f32 	%f392, %f391;
	st.shared.f32 	[%r169+144], %f392;
	add.f32 	%f393, %f392, %f389;
	sub.f32 	%f394, %f315, %f359;
	mul.f32 	%f395, %f394, 0f3FB8AA3B;
	ex2.approx.f32 	%f396, %f395;
	st.shared.f32 	[%r169+264], %f396;
	add.f32 	%f397, %f396, 0f00000000;
	sub.f32 	%f398, %f318, %f359;
	mul.f32 	%f399, %f398, 0f3FB8AA3B;
	ex2.approx.f32 	%f400, %f399;
	st.shared.f32 	[%r169+268], %f400;
	add.f32 	%f401, %f400, %f397;
	sub.f32 	%f402, %f321, %f359;
	mul.f32 	%f403, %f402, 0f3FB8AA3B;
	ex2.approx.f32 	%f404, %f403;
	st.shared.f32 	[%r169+272], %f404;
	add.f32 	%f405, %f404, %f401;
	sub.f32 	%f406, %f324, %f359;
	mul.f32 	%f407, %f406, 0f3FB8AA3B;
	ex2.approx.f32 	%f408, %f407;
	st.shared.f32 	[%r169+276], %f408;
	add.f32 	%f409, %f408, %f405;
	sub.f32 	%f410, %f327, %f361;
	mul.f32 	%f411, %f410, 0f3FB8AA3B;
	ex2.approx.f32 	%f412, %f411;
	st.shared.f32 	[%r169+396], %f412;
	add.f32 	%f413, %f412, 0f00000000;
	sub.f32 	%f414, %f330, %f361;
	mul.f32 	%f415, %f414, 0f3FB8AA3B;
	ex2.approx.f32 	%f416, %f415;
	st.shared.f32 	[%r169+400], %f416;
	add.f32 	%f417, %f416, %f413;
	sub.f32 	%f418, %f333, %f361;
	mul.f32 	%f419, %f418, 0f3FB8AA3B;
	ex2.approx.f32 	%f420, %f419;
	st.shared.f32 	[%r169+404], %f420;
	add.f32 	%f421, %f420, %f417;
	sub.f32 	%f422, %f336, %f361;
	mul.f32 	%f423, %f422, 0f3FB8AA3B;
	ex2.approx.f32 	%f424, %f423;
	st.shared.f32 	[%r169+408], %f424;
	add.f32 	%f425, %f424, %f421;
	mov.b32 	%r170, %f377;
	shfl.sync.bfly.b32	%r171|%p30, %r170, 1, 31, -1;
	mov.b32 	%f426, %r171;
	add.f32 	%f427, %f377, %f426;
	mov.b32 	%r172, %f393;
	shfl.sync.bfly.b32	%r173|%p31, %r172, 1, 31, -1;
	mov.b32 	%f428, %r173;
	add.f32 	%f429, %f393, %f428;
	mov.b32 	%r174, %f409;
	shfl.sync.bfly.b32	%r175|%p32, %r174, 1, 31, -1;
	mov.b32 	%f430, %r175;
	add.f32 	%f431, %f409, %f430;
	mov.b32 	%r176, %f425;
	shfl.sync.bfly.b32	%r177|%p33, %r176, 1, 31, -1;
	mov.b32 	%f432, %r177;
	add.f32 	%f433, %f425, %f432;
	mov.b32 	%r178, %f427;
	shfl.sync.bfly.b32	%r179|%p34, %r178, 2, 31, -1;
	mov.b32 	%f434, %r179;
	add.f32 	%f435, %f427, %f434;
	mov.b32 	%r180, %f429;
	shfl.sync.bfly.b32	%r181|%p35, %r180, 2, 31, -1;
	mov.b32 	%f436, %r181;
	add.f32 	%f437, %f429, %f436;
	mov.b32 	%r182, %f431;
	shfl.sync.bfly.b32	%r183|%p36, %r182, 2, 31, -1;
	mov.b32 	%f438, %r183;
	add.f32 	%f439, %f431, %f438;
	mov.b32 	%r184, %f433;
	shfl.sync.bfly.b32	%r185|%p37, %r184, 2, 31, -1;
	mov.b32 	%f440, %r185;
	add.f32 	%f441, %f433, %f440;
	mov.b32 	%r186, %f435;
	shfl.sync.bfly.b32	%r187|%p38, %r186, 4, 31, -1;
	mov.b32 	%f442, %r187;
	add.f32 	%f443, %f435, %f442;
	mov.b32 	%r188, %f437;
	shfl.sync.bfly.b32	%r189|%p39, %r188, 4, 31, -1;
	mov.b32 	%f444, %r189;
	add.f32 	%f445, %f437, %f444;
	mov.b32 	%r190, %f439;
	shfl.sync.bfly.b32	%r191|%p40, %r190, 4, 31, -1;
	mov.b32 	%f446, %r191;
	add.f32 	%f447, %f439, %f446;
	mov.b32 	%r192, %f441;
	shfl.sync.bfly.b32	%r193|%p41, %r192, 4, 31, -1;
	mov.b32 	%f448, %r193;
	add.f32 	%f449, %f441, %f448;
	max.f32 	%f89, %f636, %f355;
	sub.f32 	%f450, %f636, %f89;
	mul.f32 	%f451, %f450, 0f3FB8AA3B;
	ex2.approx.f32 	%f452, %f451;
	mul.f32 	%f90, %f452, %f635;
	sub.f32 	%f453, %f355, %f89;
	mul.f32 	%f454, %f453, 0f3FB8AA3B;
	ex2.approx.f32 	%f91, %f454;
	fma.rn.f32 	%f635, %f91, %f443, %f90;
	max.f32 	%f93, %f637, %f357;
	sub.f32 	%f455, %f637, %f93;
	mul.f32 	%f456, %f455, 0f3FB8AA3B;
	ex2.approx.f32 	%f457, %f456;
	mul.f32 	%f94, %f457, %f634;
	sub.f32 	%f458, %f357, %f93;
	mul.f32 	%f459, %f458, 0f3FB8AA3B;
	ex2.approx.f32 	%f95, %f459;
	fma.rn.f32 	%f634, %f95, %f445, %f94;
	max.f32 	%f97, %f638, %f359;
	sub.f32 	%f460, %f638, %f97;
	mul.f32 	%f461, %f460, 0f3FB8AA3B;
	ex2.approx.f32 	%f462, %f461;
	mul.f32 	%f98, %f462, %f633;
	sub.f32 	%f463, %f359, %f97;
	mul.f32 	%f464, %f463, 0f3FB8AA3B;
	ex2.approx.f32 	%f99, %f464;
	fma.rn.f32 	%f633, %f99, %f447, %f98;
	max.f32 	%f101, %f639, %f361;
	sub.f32 	%f465, %f639, %f101;
	mul.f32 	%f466, %f465, 0f3FB8AA3B;
	ex2.approx.f32 	%f467, %f466;
	mul.f32 	%f102, %f467, %f632;
	sub.f32 	%f468, %f361, %f101;
	mul.f32 	%f469, %f468, 0f3FB8AA3B;
	ex2.approx.f32 	%f103, %f469;
	fma.rn.f32 	%f632, %f103, %f449, %f102;
	shl.b32 	%r194, %r127, 3;
	and.b32  	%r195, %r194, 8128;
	mul.lo.s32 	%r196, %r313, %r316;
	shl.b32 	%r197, %r196, 5;
	mov.u32 	%r198, %ctaid.y;
	mul.lo.s32 	%r199, %r309, %r198;
	mad.lo.s32 	%r200, %r199, %r313, %r129;
	add.s32 	%r201, %r200, %r197;
	add.s32 	%r202, %r201, %r195;
	cvta.to.global.u64 	%rd31, %rd57;
	mul.wide.s32 	%rd32, %r202, 4;
	add.s64 	%rd33, %rd31, %rd32;
	ld.global.nc.v4.f32 	{%f470, %f471, %f472, %f473}, [%rd33];
	mov.u32 	%r203, _ZZ19flashattn_kernel_v7ILi64ELi32ELi32ELi32ELi4ELi4ELi2EEvPKfS1_S1_PfiiifE6V_smem;
	add.s32 	%r204, %r203, %r167;
	st.shared.f32 	[%r204], %f470;
	st.shared.f32 	[%r204+4], %f471;
	st.shared.f32 	[%r204+8], %f472;
	st.shared.f32 	[%r204+12], %f473;
	add.s32 	%r205, %r128, 256;
	shl.b32 	%r206, %r205, 1;
	and.b32  	%r207, %r206, 16320;
	add.s32 	%r208, %r201, %r207;
	mul.wide.s32 	%rd34, %r208, 4;
	add.s64 	%rd35, %rd31, %rd34;
	ld.global.nc.v4.f32 	{%f474, %f475, %f476, %f477}, [%rd35];
	and.b32  	%r209, %r205, 8160;
	or.b32  	%r210, %r209, %r129;
	shl.b32 	%r211, %r210, 2;
	add.s32 	%r212, %r203, %r211;
	st.shared.f32 	[%r212], %f474;
	st.shared.f32 	[%r212+4], %f475;
	st.shared.f32 	[%r212+8], %f476;
	st.shared.f32 	[%r212+12], %f477;
	add.s32 	%r213, %r128, 512;
	shl.b32 	%r214, %r213, 1;
	and.b32  	%r215, %r214, 16320;
	add.s32 	%r216, %r201, %r215;
	mul.wide.s32 	%rd36, %r216, 4;
	add.s64 	%rd37, %rd31, %rd36;
	ld.global.nc.v4.f32 	{%f478, %f479, %f480, %f481}, [%rd37];
	and.b32  	%r217, %r213, 8160;
	or.b32  	%r218, %r217, %r129;
	shl.b32 	%r219, %r218, 2;
	add.s32 	%r220, %r203, %r219;
	st.shared.f32 	[%r220], %f478;
	st.shared.f32 	[%r220+4], %f479;
	st.shared.f32 	[%r220+8], %f480;
	st.shared.f32 	[%r220+12], %f481;
	add.s32 	%r221, %r128, 768;
	shl.b32 	%r222, %r221, 1;
	and.b32  	%r223, %r222, 16320;
	add.s32 	%r224, %r201, %r223;
	mul.wide.s32 	%rd38, %r224, 4;
	add.s64 	%rd39, %rd31, %rd38;
	ld.global.nc.v4.f32 	{%f482, %f483, %f484, %f485}, [%rd39];
	and.b32  	%r225, %r221, 8160;
	or.b32  	%r226, %r225, %r129;
	shl.b32 	%r227, %r226, 2;
	add.s32 	%r228, %r203, %r227;
	st.shared.f32 	[%r228], %f482;
	st.shared.f32 	[%r228+4], %f483;
	st.shared.f32 	[%r228+8], %f484;
	st.shared.f32 	[%r228+12], %f485;
	bar.sync 	0;
	mov.b32 	%r319, 0;
	mov.f32 	%f704, 0f00000000;
	mov.f32 	%f705, %f704;
	mov.f32 	%f706, %f704;
	mov.f32 	%f707, %f704;
	mov.f32 	%f708, %f704;
	mov.f32 	%f709, %f704;
	mov.f32 	%f710, %f704;
	mov.f32 	%f711, %f704;
	mov.f32 	%f712, %f704;
	mov.f32 	%f713, %f704;
	mov.f32 	%f714, %f704;
	mov.f32 	%f715, %f704;
	mov.f32 	%f716, %f704;
	mov.f32 	%f717, %f704;
	mov.f32 	%f718, %f704;
	mov.f32 	%f719, %f704;
$L__BB0_6:
	shl.b32 	%r229, %r319, 2;
	mov.u32 	%r230, _ZZ19flashattn_kernel_v7ILi64ELi32ELi32ELi32ELi4ELi4ELi2EEvPKfS1_S1_PfiiifE9S_ij_smem;
	add.s32 	%r231, %r230, %r229;
	mov.u32 	%r232, %tid.x;
	shr.u32 	%r233, %r232, 3;
	mad.lo.s32 	%r234, %r233, 528, %r231;
	ld.shared.f32 	%f486, [%r234];
	ld.shared.f32 	%f487, [%r234+132];
	ld.shared.f32 	%f488, [%r234+264];
	ld.shared.f32 	%f489, [%r234+396];
	shl.b32 	%r235, %r319, 7;
	mov.u32 	%r236, _ZZ19flashattn_kernel_v7ILi64ELi32ELi32ELi32ELi4ELi4ELi2EEvPKfS1_S1_PfiiifE6V_smem;
	add.s32 	%r237, %r236, %r235;
	shl.b32 	%r238, %r232, 2;
	and.b32  	%r7, %r238, 28;
	shl.b32 	%r239, %r232, 4;
	and.b32  	%r240, %r239, 112;
	add.s32 	%r241, %r237, %r240;
	ld.shared.f32 	%f490, [%r241];
	ld.shared.f32 	%f491, [%r241+4];
	ld.shared.f32 	%f492, [%r241+8];
	ld.shared.f32 	%f493, [%r241+12];
	fma.rn.f32 	%f494, %f486, %f490, %f719;
	fma.rn.f32 	%f495, %f486, %f491, %f718;
	fma.rn.f32 	%f496, %f486, %f492, %f717;
	fma.rn.f32 	%f497, %f486, %f493, %f716;
	fma.rn.f32 	%f498, %f487, %f490, %f715;
	fma.rn.f32 	%f499, %f487, %f491, %f714;
	fma.rn.f32 	%f500, %f487, %f492, %f713;
	fma.rn.f32 	%f501, %f487, %f493, %f712;
	fma.rn.f32 	%f502, %f488, %f490, %f711;
	fma.rn.f32 	%f503, %f488, %f491, %f710;
	fma.rn.f32 	%f504, %f488, %f492, %f709;
	fma.rn.f32 	%f505, %f488, %f493, %f708;
	fma.rn.f32 	%f506, %f489, %f490, %f707;
	fma.rn.f32 	%f507, %f489, %f491, %f706;
	fma.rn.f32 	%f508, %f489, %f492, %f705;
	fma.rn.f32 	%f509, %f489, %f493, %f704;
	ld.shared.f32 	%f510, [%r234+4];
	ld.shared.f32 	%f511, [%r234+136];
	ld.shared.f32 	%f512, [%r234+268];
	ld.shared.f32 	%f513, [%r234+400];
	ld.shared.f32 	%f514, [%r241+128];
	ld.shared.f32 	%f515, [%r241+132];
	ld.shared.f32 	%f516, [%r241+136];
	ld.shared.f32 	%f517, [%r241+140];
	fma.rn.f32 	%f719, %f510, %f514, %f494;
	fma.rn.f32 	%f718, %f510, %f515, %f495;
	fma.rn.f32 	%f717, %f510, %f516, %f496;
	fma.rn.f32 	%f716, %f510, %f517, %f497;
	fma.rn.f32 	%f715, %f511, %f514, %f498;
	fma.rn.f32 	%f714, %f511, %f515, %f499;
	fma.rn.f32 	%f713, %f511, %f516, %f500;
	fma.rn.f32 	%f712, %f511, %f517, %f501;
	fma.rn.f32 	%f711, %f512, %f514, %f502;
	fma.rn.f32 	%f710, %f512, %f515, %f503;
	fma.rn.f32 	%f709, %f512, %f516, %f504;
	fma.rn.f32 	%f708, %f512, %f517, %f505;
	fma.rn.f32 	%f707, %f513, %f514, %f506;
	fma.rn.f32 	%f706, %f513, %f515, %f507;
	fma.rn.f32 	%f705, %f513, %f516, %f508;
	fma.rn.f32 	%f704, %f513, %f517, %f509;
	add.s32 	%r319, %r319, 2;
	setp.ne.s32 	%p42, %r319, 32;
	@%p42 bra 	$L__BB0_6;
	ld.param.u32 	%r314, [_Z19flashattn_kernel_v7ILi64ELi32ELi32ELi32ELi4ELi4ELi2EEvPKfS1_S1_Pfiiif_param_6];
	ld.param.u32 	%r310, [_Z19flashattn_kernel_v7ILi64ELi32ELi32ELi32ELi4ELi4ELi2EEvPKfS1_S1_Pfiiif_param_5];
	ld.param.u64 	%rd58, [_Z19flashattn_kernel_v7ILi64ELi32ELi32ELi32ELi4ELi4ELi2EEvPKfS1_S1_Pfiiif_param_2];
	bar.sync 	0;
	rcp.rn.f32 	%f137, %f635;
	mul.f32 	%f519, %f91, %f719;
	fma.rn.f32 	%f520, %f671, %f90, %f519;
	mul.f32 	%f671, %f137, %f520;
	mul.f32 	%f521, %f91, %f718;
	fma.rn.f32 	%f522, %f670, %f90, %f521;
	mul.f32 	%f670, %f137, %f522;
	mul.f32 	%f523, %f91, %f717;
	fma.rn.f32 	%f524, %f669, %f90, %f523;
	mul.f32 	%f669, %f137, %f524;
	mul.f32 	%f525, %f91, %f716;
	fma.rn.f32 	%f526, %f668, %f90, %f525;
	mul.f32 	%f668, %f137, %f526;
	rcp.rn.f32 	%f142, %f634;
	mul.f32 	%f527, %f95, %f715;
	fma.rn.f32 	%f528, %f667, %f94, %f527;
	mul.f32 	%f667, %f142, %f528;
	mul.f32 	%f529, %f95, %f714;
	fma.rn.f32 	%f530, %f666, %f94, %f529;
	mul.f32 	%f666, %f142, %f530;
	mul.f32 	%f531, %f95, %f713;
	fma.rn.f32 	%f532, %f665, %f94, %f531;
	mul.f32 	%f665, %f142, %f532;
	mul.f32 	%f533, %f95, %f712;
	fma.rn.f32 	%f534, %f664, %f94, %f533;
	mul.f32 	%f664, %f142, %f534;
	rcp.rn.f32 	%f147, %f633;
	mul.f32 	%f535, %f99, %f711;
	fma.rn.f32 	%f536, %f663, %f98, %f535;
	mul.f32 	%f663, %f147, %f536;
	mul.f32 	%f537, %f99, %f710;
	fma.rn.f32 	%f538, %f662, %f98, %f537;
	mul.f32 	%f662, %f147, %f538;
	mul.f32 	%f539, %f99, %f709;
	fma.rn.f32 	%f540, %f661, %f98, %f539;
	mul.f32 	%f661, %f147, %f540;
	mul.f32 	%f541, %f99, %f708;
	fma.rn.f32 	%f542, %f660, %f98, %f541;
	mul.f32 	%f660, %f147, %f542;
	rcp.rn.f32 	%f152, %f632;
	mul.f32 	%f543, %f103, %f707;
	fma.rn.f32 	%f544, %f659, %f102, %f543;
	mul.f32 	%f659, %f152, %f544;
	mul.f32 	%f545, %f103, %f706;
	fma.rn.f32 	%f546, %f658, %f102, %f545;
	mul.f32 	%f658, %f152, %f546;
	mul.f32 	%f547, %f103, %f705;
	fma.rn.f32 	%f548, %f657, %f102, %f547;
	mul.f32 	%f657, %f152, %f548;
	mul.f32 	%f549, %f103, %f704;
	fma.rn.f32 	%f550, %f656, %f102, %f549;
	mul.f32 	%f656, %f152, %f550;
	cvta.to.global.u64 	%rd40, %rd58;
	mul.lo.s32 	%r243, %r314, %r316;
	shl.b32 	%r244, %r243, 5;
	mov.u32 	%r245, %ctaid.y;
	mul.lo.s32 	%r246, %r310, %r245;
	mad.lo.s32 	%r247, %r246, %r314, %r7;
	add.s32 	%r248, %r247, %r244;
	mov.u32 	%r249, %tid.x;
	shl.b32 	%r250, %r249, 3;
	and.b32  	%r251, %r250, 8128;
	add.s32 	%r252, %r248, %r251;
	mul.wide.s32 	%rd41, %r252, 4;
	add.s64 	%rd42, %rd40, %rd41;
	ld.global.nc.v4.f32 	{%f551, %f552, %f553, %f554}, [%rd42+128];
	shl.b32 	%r253, %r249, 2;
	and.b32  	%r254, %r253, 4064;
	or.b32  	%r255, %r254, %r7;
	shl.b32 	%r256, %r255, 2;
	mov.u32 	%r257, _ZZ19flashattn_kernel_v7ILi64ELi32ELi32ELi32ELi4ELi4ELi2EEvPKfS1_S1_PfiiifE6V_smem;
	add.s32 	%r258, %r257, %r256;
	st.shared.f32 	[%r258], %f551;
	st.shared.f32 	[%r258+4], %f552;
	st.shared.f32 	[%r258+8], %f553;
	st.shared.f32 	[%r258+12], %f554;
	add.s32 	%r259, %r253, 256;
	shl.b32 	%r260, %r259, 1;
	and.b32  	%r261, %r260, 16320;
	add.s32 	%r262, %r248, %r261;
	mul.wide.s32 	%rd43, %r262, 4;
	add.s64 	%rd44, %rd40, %rd43;
	ld.global.nc.v4.f32 	{%f555, %f556, %f557, %f558}, [%rd44+128];
	and.b32  	%r263, %r259, 8160;
	or.b32  	%r264, %r263, %r7;
	shl.b32 	%r265, %r264, 2;
	add.s32 	%r266, %r257, %r265;
	st.shared.f32 	[%r266], %f555;
	st.shared.f32 	[%r266+4], %f556;
	st.shared.f32 	[%r266+8], %f557;
	st.shared.f32 	[%r266+12], %f558;
	add.s32 	%r267, %r253, 512;
	shl.b32 	%r268, %r267, 1;
	and.b32  	%r269, %r268, 16320;
	add.s32 	%r270, %r248, %r269;
	mul.wide.s32 	%rd45, %r270, 4;
	add.s64 	%rd46, %rd40, %rd45;
	ld.global.nc.v4.f32 	{%f559, %f560, %f561, %f562}, [%rd46+128];
	and.b32  	%r271, %r267, 8160;
	or.b32  	%r272, %r271, %r7;
	shl.b32 	%r273, %r272, 2;
	add.s32 	%r274, %r257, %r273;
	st.shared.f32 	[%r274], %f559;
	st.shared.f32 	[%r274+4], %f560;
	st.shared.f32 	[%r274+8], %f561;
	st.shared.f32 	[%r274+12], %f562;
	add.s32 	%r275, %r253, 768;
	shl.b32 	%r276, %r275, 1;
	and.b32  	%r277, %r276, 16320;
	add.s32 	%r278, %r248, %r277;
	mul.wide.s32 	%rd47, %r278, 4;
	add.s64 	%rd48, %rd40, %rd47;
	ld.global.nc.v4.f32 	{%f563, %f564, %f565, %f566}, [%rd48+128];
	and.b32  	%r279, %r275, 8160;
	or.b32  	%r280, %r279, %r7;
	shl.b32 	%r281, %r280, 2;
	add.s32 	%r282, %r257, %r281;
	st.shared.f32 	[%r282], %f563;
	st.shared.f32 	[%r282+4], %f564;
	st.shared.f32 	[%r282+8], %f565;
	st.shared.f32 	[%r282+12], %f566;
	bar.sync 	0;
	mov.b32 	%r320, 0;
	mov.f32 	%f720, 0f00000000;
	mov.f32 	%f721, %f720;
	mov.f32 	%f722, %f720;
	mov.f32 	%f723, %f720;
	mov.f32 	%f724, %f720;
	mov.f32 	%f725, %f720;
	mov.f32 	%f726, %f720;
	mov.f32 	%f727, %f720;
	mov.f32 	%f728, %f720;
	mov.f32 	%f729, %f720;
	mov.f32 	%f730, %f720;
	mov.f32 	%f731, %f720;
	mov.f32 	%f732, %f720;
	mov.f32 	%f733, %f720;
	mov.f32 	%f734, %f720;
	mov.f32 	%f735, %f720;
$L__BB0_8:
	shl.b32 	%r283, %r320, 2;
	mov.u32 	%r284, _ZZ19flashattn_kernel_v7ILi64ELi32ELi32ELi32ELi4ELi4ELi2EEvPKfS1_S1_PfiiifE9S_ij_smem;
	add.s32 	%r285, %r284, %r283;
	mov.u32 	%r286, %tid.x;
	shr.u32 	%r287, %r286, 3;
	mad.lo.s32 	%r288, %r287, 528, %r285;
	ld.shared.f32 	%f567, [%r288];
	ld.shared.f32 	%f568, [%r288+132];
	ld.shared.f32 	%f569, [%r288+264];
	ld.shared.f32 	%f570, [%r288+396];
	shl.b32 	%r289, %r320, 7;
	mov.u32 	%r290, _ZZ19flashattn_kernel_v7ILi64ELi32ELi32ELi32ELi4ELi4ELi2EEvPKfS1_S1_PfiiifE6V_smem;
	add.s32 	%r291, %r290, %r289;
	shl.b32 	%r292, %r286, 4;
	and.b32  	%r293, %r292, 112;
	add.s32 	%r294, %r291, %r293;
	ld.shared.f32 	%f571, [%r294];
	ld.shared.f32 	%f572, [%r294+4];
	ld.shared.f32 	%f573, [%r294+8];
	ld.shared.f32 	%f574, [%r294+12];
	fma.rn.f32 	%f575, %f567, %f571, %f735;
	fma.rn.f32 	%f576, %f567, %f572, %f734;
	fma.rn.f32 	%f577, %f567, %f573, %f733;
	fma.rn.f32 	%f578, %f567, %f574, %f732;
	fma.rn.f32 	%f579, %f568, %f571, %f731;
	fma.rn.f32 	%f580, %f568, %f572, %f730;
	fma.rn.f32 	%f581, %f568, %f573, %f729;
	fma.rn.f32 	%f582, %f568, %f574, %f728;
	fma.rn.f32 	%f583, %f569, %f571, %f727;
	fma.rn.f32 	%f584, %f569, %f572, %f726;
	fma.rn.f32 	%f585, %f569, %f573, %f725;
	fma.rn.f32 	%f586, %f569, %f574, %f724;
	fma.rn.f32 	%f587, %f570, %f571, %f723;
	fma.rn.f32 	%f588, %f570, %f572, %f722;
	fma.rn.f32 	%f589, %f570, %f573, %f721;
	fma.rn.f32 	%f590, %f570, %f574, %f720;
	ld.shared.f32 	%f591, [%r288+4];
	ld.shared.f32 	%f592, [%r288+136];
	ld.shared.f32 	%f593, [%r288+268];
	ld.shared.f32 	%f594, [%r288+400];
	ld.shared.f32 	%f595, [%r294+128];
	ld.shared.f32 	%f596, [%r294+132];
	ld.shared.f32 	%f597, [%r294+136];
	ld.shared.f32 	%f598, [%r294+140];
	fma.rn.f32 	%f735, %f591, %f595, %f575;
	fma.rn.f32 	%f734, %f591, %f596, %f576;
	fma.rn.f32 	%f733, %f591, %f597, %f577;
	fma.rn.f32 	%f732, %f591, %f598, %f578;
	fma.rn.f32 	%f731, %f592, %f595, %f579;
	fma.rn.f32 	%f730, %f592, %f596, %f580;
	fma.rn.f32 	%f729, %f592, %f597, %f581;
	fma.rn.f32 	%f728, %f592, %f598, %f582;
	fma.rn.f32 	%f727, %f593, %f595, %f583;
	fma.rn.f32 	%f726, %f593, %f596, %f584;
	fma.rn.f32 	%f725, %f593, %f597, %f585;
	fma.rn.f32 	%f724, %f593, %f598, %f586;
	fma.rn.f32 	%f723, %f594, %f595, %f587;
	fma.rn.f32 	%f722, %f594, %f596, %f588;
	fma.rn.f32 	%f721, %f594, %f597, %f589;
	fma.rn.f32 	%f720, %f594, %f598, %f590;
	add.s32 	%r320, %r320, 2;
	setp.ne.s32 	%p43, %r320, 32;
	@%p43 bra 	$L__BB0_8;
	bar.sync 	0;
	mul.f32 	%f599, %f91, %f735;
	fma.rn.f32 	%f600, %f655, %f90, %f599;
	mul.f32 	%f655, %f137, %f600;
	mul.f32 	%f601, %f91, %f734;
	fma.rn.f32 	%f602, %f654, %f90, %f601;
	mul.f32 	%f654, %f137, %f602;
	mul.f32 	%f603, %f91, %f733;
	fma.rn.f32 	%f604, %f653, %f90, %f603;
	mul.f32 	%f653, %f137, %f604;
	mul.f32 	%f605, %f91, %f732;
	fma.rn.f32 	%f606, %f652, %f90, %f605;
	mul.f32 	%f652, %f137, %f606;
	mul.f32 	%f607, %f95, %f731;
	fma.rn.f32 	%f608, %f651, %f94, %f607;
	mul.f32 	%f651, %f142, %f608;
	mul.f32 	%f609, %f95, %f730;
	fma.rn.f32 	%f610, %f650, %f94, %f609;
	mul.f32 	%f650, %f142, %f610;
	mul.f32 	%f611, %f95, %f729;
	fma.rn.f32 	%f612, %f649, %f94, %f611;
	mul.f32 	%f649, %f142, %f612;
	mul.f32 	%f613, %f95, %f728;
	fma.rn.f32 	%f614, %f648, %f94, %f613;
	mul.f32 	%f648, %f142, %f614;
	mul.f32 	%f615, %f99, %f727;
	fma.rn.f32 	%f616, %f647, %f98, %f615;
	mul.f32 	%f647, %f147, %f616;
	mul.f32 	%f617, %f99, %f726;
	fma.rn.f32 	%f618, %f646, %f98, %f617;
	mul.f32 	%f646, %f147, %f618;
	mul.f32 	%f619, %f99, %f725;
	fma.rn.f32 	%f620, %f645, %f98, %f619;
	mul.f32 	%f645, %f147, %f620;
	mul.f32 	%f621, %f99, %f724;
	fma.rn.f32 	%f622, %f644, %f98, %f621;
	mul.f32 	%f644, %f147, %f622;
	mul.f32 	%f623, %f103, %f723;
	fma.rn.f32 	%f624, %f643, %f102, %f623;
	mul.f32 	%f643, %f152, %f624;
	mul.f32 	%f625, %f103, %f722;
	fma.rn.f32 	%f626, %f642, %f102, %f625;
	mul.f32 	%f642, %f152, %f626;
	mul.f32 	%f627, %f103, %f721;
	fma.rn.f32 	%f628, %f641, %f102, %f627;
	mul.f32 	%f641, %f152, %f628;
	mul.f32 	%f629, %f103, %f720;
	fma.rn.f32 	%f630, %f640, %f102, %f629;
	mul.f32 	%f640, %f152, %f630;
	bar.sync 	0;
	add.s32 	%r11, %r316, 1;
	mov.u32 	%r295, %ctaid.x;
	setp.ne.s32 	%p44, %r316, %r295;
	mov.f32 	%f636, %f89;
	mov.f32 	%f637, %f93;
	mov.f32 	%f638, %f97;
	mov.f32 	%f639, %f101;
	mov.u32 	%r316, %r11;
	@%p44 bra 	$L__BB0_1;
	ld.param.u32 	%r315, [_Z19flashattn_kernel_v7ILi64ELi32ELi32ELi32ELi4ELi4ELi2EEvPKfS1_S1_Pfiiif_param_6];
	ld.param.u32 	%r311, [_Z19flashattn_kernel_v7ILi64ELi32ELi32ELi32ELi4ELi4ELi2EEvPKfS1_S1_Pfiiif_param_5];
	ld.param.u64 	%rd59, [_Z19flashattn_kernel_v7ILi64ELi32ELi32ELi32ELi4ELi4ELi2EEvPKfS1_S1_Pfiiif_param_3];
	cvta.to.global.u64 	%rd49, %rd59;
	mov.u32 	%r296, %tid.x;
	shr.u32 	%r297, %r296, 1;
	and.b32  	%r298, %r297, 508;
	shl.b32 	%r300, %r295, 5;
	add.s32 	%r301, %r298, %r300;
	mov.u32 	%r302, %ctaid.y;
	mul.lo.s32 	%r303, %r311, %r302;
	shl.b32 	%r304, %r296, 2;
	and.b32  	%r305, %r304, 28;
	mad.lo.s32 	%r306, %r303, %r315, %r305;
	mad.lo.s32 	%r307, %r301, %r315, %r306;
	mul.wide.s32 	%rd50, %r307, 4;
	add.s64 	%rd51, %rd49, %rd50;
	st.global.f32 	[%rd51], %f671;
	st.global.f32 	[%rd51+4], %f670;
	st.global.f32 	[%rd51+8], %f669;
	st.global.f32 	[%rd51+12], %f668;
	mul.wide.s32 	%rd52, %r315, 4;
	add.s64 	%rd53, %rd51, %rd52;
	st.global.f32 	[%rd53], %f667;
	st.global.f32 	[%rd53+4], %f666;
	st.global.f32 	[%rd53+8], %f665;
	st.global.f32 	[%rd53+12], %f664;
	add.s64 	%rd54, %rd53, %rd52;
	st.global.f32 	[%rd54], %f663;
	st.global.f32 	[%rd54+4], %f662;
	st.global.f32 	[%rd54+8], %f661;
	st.global.f32 	[%rd54+12], %f660;
	add.s64 	%rd55, %rd54, %rd52;
	st.global.f32 	[%rd55], %f659;
	st.global.f32 	[%rd55+4], %f658;
	st.global.f32 	[%rd55+8], %f657;
	st.global.f32 	[%rd55+12], %f656;
	st.global.f32 	[%rd51+128], %f655;
	st.global.f32 	[%rd51+132], %f654;
	st.global.f32 	[%rd51+136], %f653;
	st.global.f32 	[%rd51+140], %f652;
	st.global.f32 	[%rd53+128], %f651;
	st.global.f32 	[%rd53+132], %f650;
	st.global.f32 	[%rd53+136], %f649;
	st.global.f32 	[%rd53+140], %f648;
	st.global.f32 	[%rd54+128], %f647;
	st.global.f32 	[%rd54+132], %f646;
	st.global.f32 	[%rd54+136], %f645;
	st.global.f32 	[%rd54+140], %f644;
	st.global.f32 	[%rd55+128], %f643;
	st.global.f32 	[%rd55+132], %f642;
	st.global.f32 	[%rd55+136], %f641;
	st.global.f32 	[%rd55+140], %f640;
	ret;

}


// ===== COMPILED SASS (sm_100) =====

	.target	sm_100

	.elftype	@"ET_EXEC"


//--------------------- .note.nv.tkinfo           --------------------------
	.section	.note.nv.tkinfo,"",@"SHT_NOTE"
	.sectionflags	@"SHF_NOTE_NV_TKINFO"
	.tkinfo
        /*0018*/ 	.word	0x00000002
        /*0030*/ 	.string	""
        /*0030*/ 	.string	"ptxas"
        /*0030*/ 	.string	"Cuda compilation tools, release 13.0, V13.0.88"
        /*0030*/ 	.string	"Build cuda_13.0.r13.0/compiler.36424714_0"
        /*0030*/ 	.string	"-arch sm_100 -m 64 "



//--------------------- .note.nv.cuinfo           --------------------------
	.section	.note.nv.cuinfo,"",@"SHT_NOTE"
	.sectionflags	@"SHF_NOTE_NV_CUINFO"
        /*0018*/ 	.short	0x0002
        /*001a*/ 	.short	0x0064
        /*001c*/ 	.short	0x0082
	.zero		2


//--------------------- .nv.info                  --------------------------
	.section	.nv.info,"",@"SHT_CUDA_INFO"
	.align	4


	//----- nvinfo : EIATTR_REGCOUNT
	.align		4
        /*0000*/ 	.byte	0x04, 0x2f
        /*0002*/ 	.short	(.L_1 - .L_0)
	.align		4
.L_0:
        /*0004*/ 	.word	index@(_Z19flashattn_kernel_v7ILi64ELi32ELi32ELi32ELi4ELi4ELi2EEvPKfS1_S1_Pfiiif)
        /*0008*/ 	.word	0x00000060


	//----- nvinfo : EIATTR_FRAME_SIZE
	.align		4
.L_1:
        /*000c*/ 	.byte	0x04, 0x11
        /*000e*/ 	.short	(.L_3 - .L_2)
	.align		4
.L_2:
        /*0010*/ 	.word	index@($__internal_0_$__cuda_sm20_rcp_rn_f32_slowpath)
        /*0014*/ 	.word	0x00000000


	//----- nvinfo : EIATTR_FRAME_SIZE
	.align		4
.L_3:
        /*0018*/ 	.byte	0x04, 0x11
        /*001a*/ 	.short	(.L_5 - .L_4)
	.align		4
.L_4:
        /*001c*/ 	.word	index@(_Z19flashattn_kernel_v7ILi64ELi32ELi32ELi32ELi4ELi4ELi2EEvPKfS1_S1_Pfiiif)
        /*0020*/ 	.word	0x00000000


	//----- nvinfo : EIATTR_MIN_STACK_SIZE
	.align		4
.L_5:
        /*0024*/ 	.byte	0x04, 0x12
        /*0026*/ 	.short	(.L_7 - .L_6)
	.align		4
.L_6:
        /*0028*/ 	.word	index@(_Z19flashattn_kernel_v7ILi64ELi32ELi32ELi32ELi4ELi4ELi2EEvPKfS1_S1_Pfiiif)
        /*002c*/ 	.word	0x00000000
.L_7:


//--------------------- .nv.compat                --------------------------
	.section	.nv.compat,"",@"SHT_CUDA_COMPAT_INFO"
	.align	4
        /*0000*/ 	.byte	0x02, 0x09, 0x00, 0x00, 0x02, 0x02, 0x01, 0x00, 0x02, 0x05, 0x05, 0x00, 0x03, 0x07, 0x01, 0x01
        /*0010*/ 	.byte	0x02, 0x03, 0x00, 0x00, 0x02, 0x06, 0x01, 0x00, 0x04, 0x0b, 0x08, 0x00, 0x01, 0x00, 0x00, 0x00
        /*0020*/ 	.byte	0x00, 0x00, 0x00, 0x00


//--------------------- .nv.info._Z19flashattn_kernel_v7ILi64ELi32ELi32ELi32ELi4ELi4ELi2EEvPKfS1_S1_Pfiiif --------------------------
	.section	.nv.info._Z19flashattn_kernel_v7ILi64ELi32ELi32ELi32ELi4ELi4ELi2EEvPKfS1_S1_Pfiiif,"",@"SHT_CUDA_INFO"
	.sectionflags	@""
	.align	4


	//----- nvinfo : EIATTR_CUDA_API_VERSION
	.align		4
        /*0000*/ 	.byte	0x04, 0x37
        /*0002*/ 	.short	(.L_9 - .L_8)
.L_8:
        /*0004*/ 	.word	0x00000082


	//----- nvinfo : EIATTR_KPARAM_INFO
	.align		4
.L_9:
        /*0008*/ 	.byte	0x04, 0x17
        /*000a*/ 	.short	(.L_11 - .L_10)
.L_10:
        /*000c*/ 	.word	0x00000000
        /*0010*/ 	.short	0x0007
        /*0012*/ 	.short	0x002c
        /*0014*/ 	.byte	0x00, 0xf0, 0x11, 0x00


	//----- nvinfo : EIATTR_KPARAM_INFO
	.align		4
.L_11:
        /*0018*/ 	.byte	0x04, 0x17
        /*001a*/ 	.short	(.L_13 - .L_12)
.L_12:
        /*001c*/ 	.word	0x00000000
        /*0020*/ 	.short	0x0006
        /*0022*/ 	.short	0x0028
        /*0024*/ 	.byte	0x00, 0xf0, 0x11, 0x00


	//----- nvinfo : EIATTR_KPARAM_INFO
	.align		4
.L_13:
        /*0028*/ 	.byte	0x04, 0x17
        /*002a*/ 	.short	(.L_15 - .L_14)
.L_14:
        /*002c*/ 	.word	0x00000000
        /*0030*/ 	.short	0x0005
        /*0032*/ 	.short	0x0024
        /*0034*/ 	.byte	0x00, 0xf0, 0x11, 0x00


	//----- nvinfo : EIATTR_KPARAM_INFO
	.align		4
.L_15:
        /*0038*/ 	.byte	0x04, 0x17
        /*003a*/ 	.short	(.L_17 - .L_16)
.L_16:
        /*003c*/ 	.word	0x00000000
        /*0040*/ 	.short	0x0004
        /*0042*/ 	.short	0x0020
        /*0044*/ 	.byte	0x00, 0xf0, 0x11, 0x00


	//----- nvinfo : EIATTR_KPARAM_INFO
	.align		4
.L_17:
        /*0048*/ 	.byte	0x04, 0x17
        /*004a*/ 	.short	(.L_19 - .L_18)
.L_18:
        /*004c*/ 	.word	0x00000000
        /*0050*/ 	.short	0x0003
        /*0052*/ 	.short	0x0018
        /*0054*/ 	.byte	0x00, 0xf5, 0x21, 0x00


	//----- nvinfo : EIATTR_KPARAM_INFO
	.align		4
.L_19:
        /*0058*/ 	.byte	0x04, 0x17
        /*005a*/ 	.short	(.L_21 - .L_20)
.L_20:
        /*005c*/ 	.word	0x00000000
        /*0060*/ 	.short	0x0002
        /*0062*/ 	.short	0x0010
        /*0064*/ 	.byte	0x00, 0xf5, 0x21, 0x00


	//----- nvinfo : EIATTR_KPARAM_INFO
	.align		4
.L_21:
        /*0068*/ 	.byte	0x04, 0x17
        /*006a*/ 	.short	(.L_23 - .L_22)
.L_22:
        /*006c*/ 	.word	0x00000000
        /*0070*/ 	.short	0x0001
        /*0072*/ 	.short	0x0008
        /*0074*/ 	.byte	0x00, 0xf5, 0x21, 0x00


	//----- nvinfo : EIATTR_KPARAM_INFO
	.align		4
.L_23:
        /*0078*/ 	.byte	0x04, 0x17
        /*007a*/ 	.short	(.L_25 - .L_24)
.L_24:
        /*007c*/ 	.word	0x00000000
        /*0080*/ 	.short	0x0000
        /*0082*/ 	.short	0x0000
        /*0084*/ 	.byte	0x00, 0xf5, 0x21, 0x00


	//----- nvinfo : EIATTR_SPARSE_MMA_MASK
	.align		4
.L_25:
        /*0088*/ 	.byte	0x03, 0x50
        /*008a*/ 	.short	0x0000


	//----- nvinfo : EIATTR_MAXREG_COUNT
	.align		4
        /*008c*/ 	.byte	0x03, 0x1b
        /*008e*/ 	.short	0x00ff


	//----- nvinfo : EIATTR_NUM_BARRIERS
	.align		4
        /*0090*/ 	.byte	0x02, 0x4c
        /*0092*/ 	.byte	0x01
	.zero		1


	//----- nvinfo : EIATTR_MERCURY_ISA_VERSION
	.align		4
        /*0094*/ 	.byte	0x03, 0x5f
        /*0096*/ 	.short	0x0101


	//----- nvinfo : EIATTR_COOP_GROUP_MASK_REGIDS
	.align		4
        /*0098*/ 	.byte	0x04, 0x29
        /*009a*/ 	.short	(.L_27 - .L_26)


	//   ....[0]....
.L_26:
        /*009c*/ 	.word	0xffffffff


	//   ....[1]....
        /*00a0*/ 	.word	0xffffffff


	//   ....[2]....
        /*00a4*/ 	.word	0xffffffff


	//   ....[3]....
        /*00a8*/ 	.word	0xffffffff


	//   ....[4]....
        /*00ac*/ 	.word	0xffffffff


	//   ....[5]....
        /*00b0*/ 	.word	0xffffffff


	//   ....[6]....
        /*00b4*/ 	.word	0xffffffff


	//   ....[7]....
        /*00b8*/ 	.word	0xffffffff


	//   ....[8]....
        /*00bc*/ 	.word	0xffffffff


	//   ....[9]....
        /*00c0*/ 	.word	0xffffffff


	//   ....[10]....
        /*00c4*/ 	.word	0xffffffff


	//   ....[11]....
        /*00c8*/ 	.word	0xffffffff


	//   ....[12]....
        /*00cc*/ 	.word	0xffffffff


	//   ....[13]....
        /*00d0*/ 	.word	0xffffffff


	//   ....[14]....
        /*00d4*/ 	.word	0xffffffff


	//   ....[15]....
        /*00d8*/ 	.word	0xffffffff


	//   ....[16]....
        /*00dc*/ 	.word	0xffffffff


	//   ....[17]....
        /*00e0*/ 	.word	0xffffffff


	//   ....[18]....
        /*00e4*/ 	.word	0xffffffff


	//   ....[19]....
        /*00e8*/ 	.word	0xffffffff


	//   ....[20]....
        /*00ec*/ 	.word	0xffffffff


	//   ....[21]....
        /*00f0*/ 	.word	0xffffffff


	//   ....[22]....
        /*00f4*/ 	.word	0xffffffff


	//   ....[23]....
        /*00f8*/ 	.word	0xffffffff


	//----- nvinfo : EIATTR_COOP_GROUP_INSTR_OFFSETS
	.align		4
.L_27:
        /*00fc*/ 	.byte	0x04, 0x28
        /*00fe*/ 	.short	(.L_29 - .L_28)


	//   ....[0]....
.L_28:
        /*0100*/ 	.word	0x00001140


	//   ....[1]....
        /*0104*/ 	.word	0x000011e0


	//   ....[2]....
        /*0108*/ 	.word	0x00001210


	//   ....[3]....
        /*010c*/ 	.word	0x00001250


	//   ....[4]....
        /*0110*/ 	.word	0x00001290


	//   ....[5]....
        /*0114*/ 	.word	0x00001590


	//   ....[6]....
        /*0118*/ 	.word	0x000015d0


	//   ....[7]....
        /*011c*/ 	.word	0x00001680


	//   ....[8]....
        /*0120*/ 	.word	0x00001740


	//   ....[9]....
        /*0124*/ 	.word	0x00001770


	//   ....[10]....
        /*0128*/ 	.word	0x000017f0


	//   ....[11]....
        /*012c*/ 	.word	0x00001840


	//   ....[12]....
        /*0130*/ 	.word	0x00001d50


	//   ....[13]....
        /*0134*/ 	.word	0x00001d60


	//   ....[14]....
        /*0138*/ 	.word	0x00001d80


	//   ....[15]....
        /*013c*/ 	.word	0x00001da0


	//   ....[16]....
        /*0140*/ 	.word	0x00001eb0


	//   ....[17]....
        /*0144*/ 	.word	0x00001ef0


	//   ....[18]....
        /*0148*/ 	.word	0x00001f20


	//   ....[19]....
        /*014c*/ 	.word	0x00001f40


	//   ....[20]....
        /*0150*/ 	.word	0x00001fd0


	//   ....[21]....
        /*0154*/ 	.word	0x00002040


	//   ....[22]....
        /*0158*/ 	.word	0x00002050


	//   ....[23]....
        /*015c*/ 	.word	0x00002260


	//----- nvinfo : EIATTR_VRC_CTA_INIT_COUNT
	.align		4
.L_29:
        /*0160*/ 	.byte	0x02, 0x4a
	.zero		1
	.zero		1


	//----- nvinfo : EIATTR_EXIT_INSTR_OFFSETS
	.align		4
        /*0164*/ 	.byte	0x04, 0x1c
        /*0166*/ 	.short	(.L_31 - .L_30)


	//   ....[0]....
.L_30:
        /*0168*/ 	.word	0x00003c00


	//----- nvinfo : EIATTR_CRS_STACK_SIZE
	.align		4
.L_31:
        /*016c*/ 	.byte	0x04, 0x1e
        /*016e*/ 	.short	(.L_33 - .L_32)
.L_32:
        /*0170*/ 	.word	0x00000000


	//----- nvinfo : EIATTR_CBANK_PARAM_SIZE
	.align		4
.L_33:
        /*0174*/ 	.byte	0x03, 0x19
        /*0176*/ 	.short	0x0030


	//----- nvinfo : EIATTR_PARAM_CBANK
	.align		4
        /*0178*/ 	.byte	0x04, 0x0a
        /*017a*/ 	.short	(.L_35 - .L_34)
	.align		4
.L_34:
        /*017c*/ 	.word	index@(.nv.constant0._Z19flashattn_kernel_v7ILi64ELi32ELi32ELi32ELi4ELi4ELi2EEvPKfS1_S1_Pfiiif)
        /*0180*/ 	.short	0x0380
        /*0182*/ 	.short	0x0030


	//----- nvinfo : EIATTR_SW_WAR
	.align		4
.L_35:
        /*0184*/ 	.byte	0x04, 0x36
        /*0186*/ 	.short	(.L_37 - .L_36)
.L_36:
        /*0188*/ 	.word	0x00000008
.L_37:


//--------------------- .nv.callgraph             --------------------------
	.section	.nv.callgraph,"",@"SHT_CUDA_CALLGRAPH"
	.align	4
	.sectionentsize	8
	.align		4
        /*0000*/ 	.word	0x00000000
	.align		4
        /*0004*/ 	.word	0xffffffff
	.align		4
        /*0008*/ 	.word	0x00000000
	.align		4
        /*000c*/ 	.word	0xfffffffe
	.align		4
        /*0010*/ 	.word	0x00000000
	.align		4
        /*0014*/ 	.word	0xfffffffd
	.align		4
        /*0018*/ 	.word	0x00000000
	.align		4
        /*001c*/ 	.word	0xfffffffc


//--------------------- .text._Z19flashattn_kernel_v7ILi64ELi32ELi32ELi32ELi4ELi4ELi2EEvPKfS1_S1_Pfiiif --------------------------
	.section	.text._Z19flashattn_kernel_v7ILi64ELi32ELi32ELi32ELi4ELi4ELi2EEvPKfS1_S1_Pfiiif,"ax",@progbits
	.align	128
        .global         _Z19flashattn_kernel_v7ILi64ELi32ELi32ELi32ELi4ELi4ELi2EEvPKfS1_S1_Pfiiif
        .type           _Z19flashattn_kernel_v7ILi64ELi32ELi32ELi32ELi4ELi4ELi2EEvPKfS1_S1_Pfiiif,@function
        .size           _Z19flashattn_kernel_v7ILi64ELi32ELi32ELi32ELi4ELi4ELi2EEvPKfS1_S1_Pfiiif,(.L_x_22 - _Z19flashattn_kernel_v7ILi64ELi32ELi32ELi32ELi4ELi4ELi2EEvPKfS1_S1_Pfiiif)
        .other          _Z19flashattn_kernel_v7ILi64ELi32ELi32ELi32ELi4ELi4ELi2EEvPKfS1_S1_Pfiiif,@"STO_CUDA_ENTRY STV_DEFAULT"
_Z19flashattn_kernel_v7ILi64ELi32ELi32ELi32ELi4ELi4ELi2EEvPKfS1_S1_Pfiiif:
.text._Z19flashattn_kernel_v7ILi64ELi32ELi32ELi32ELi4ELi4ELi2EEvPKfS1_S1_Pfiiif:
[----:B------:R-:W-:Y:S01]  /*0000*/  LDC R1, c[0x0][0x37c] ;  /* 0x0000df00ff017b82 */ /* 0x000fe20000000800 */
[----:B------:R-:W0:Y:S07]  /*0010*/  S2R R2, SR_TID.X ;  /* 0x0000000000027919 */ /* 0x000e2e0000002100 */
[----:B------:R-:W1:Y:S01]  /*0020*/  S2UR UR6, SR_CTAID.X ;  /* 0x00000000000679c3 */ /* 0x000e620000002500 */
[----:B------:R-:W2:Y:S01]  /*0030*/  LDCU UR5, c[0x0][0x3a4] ;  /* 0x00007480ff0577ac */ /* 0x000ea20008000800 */
[----:B------:R-:W3:Y:S06]  /*0040*/  LDCU.64 UR10, c[0x0][0x358] ;  /* 0x00006b00ff0a77ac */ /* 0x000eec0008000a00 */
[----:B------:R-:W1:Y:S08]  /*0050*/  LDC R5, c[0x0][0x3a8] ;  /* 0x0000ea00ff057b82 */ /* 0x000e700000000800 */
[----:B------:R-:W2:Y:S08]  /*0060*/  S2UR UR4, SR_CTAID.Y ;  /* 0x00000000000479c3 */ /* 0x000eb00000002600 */
[----:B------:R-:W4:Y:S01]  /*0070*/  LDC.64 R24, c[0x0][0x380] ;  /* 0x0000e000ff187b82 */ /* 0x000f220000000a00 */
[----:B0-----:R-:W-:Y:S01]  /*0080*/  SHF.L.U32 R2, R2, 0x2, RZ ;  /* 0x0000000202027819 */ /* 0x001fe200000006ff */
[----:B-1----:R-:W-:-:S03]  /*0090*/  IMAD R0, R5, UR6, RZ ;  /* 0x0000000605007c24 */ /* 0x002fc6000f8e02ff */
[C---:B------:R-:W-:Y:S02]  /*00a0*/  LOP3.LUT R3, R2.reuse, 0x3c, RZ, 0xc0, !PT ;  /* 0x0000003c02037812 */ /* 0x040fe400078ec0ff */
[----:B------:R-:W-:Y:S02]  /*00b0*/  IADD3 R4, PT, PT, R2, 0x100, RZ ;  /* 0x0000010002047810 */ /* 0x000fe40007ffe0ff */
[----:B------:R-:W-:Y:S01]  /*00c0*/  LEA R0, R0, R3, 0x5 ;  /* 0x0000000300007211 */ /* 0x000fe200078e28ff */
[----:B--2---:R-:W-:Y:S01]  /*00d0*/  UIMAD UR4, UR4, UR5, URZ ;  /* 0x00000005040472a4 */ /* 0x004fe2000f8e02ff */
[C---:B------:R-:W-:Y:S02]  /*00e0*/  IADD3 R6, PT, PT, R2.reuse, 0x300, RZ ;  /* 0x0000030002067810 */ /* 0x040fe40007ffe0ff */
[C---:B------:R-:W-:Y:S02]  /*00f0*/  LOP3.LUT R3, R2.reuse, 0xfc0, RZ, 0xc0, !PT ;  /* 0x00000fc002037812 */ /* 0x040fe400078ec0ff */
[C---:B------:R-:W-:Y:S01]  /*0100*/  IADD3 R7, PT, PT, R2.reuse, 0x400, RZ ;  /* 0x0000040002077810 */ /* 0x040fe20007ffe0ff */
[----:B------:R-:W-:Y:S01]  /*0110*/  IMAD R0, R5, UR4, R0 ;  /* 0x0000000405007c24 */ /* 0x000fe2000f8e0200 */
[----:B------:R-:W-:-:S02]  /*0120*/  IADD3 R5, PT, PT, R2, 0x200, RZ ;  /* 0x0000020002057810 */ /* 0x000fc40007ffe0ff */
[C---:B------:R-:W-:Y:S02]  /*0130*/  IADD3 R9, PT, PT, R2.reuse, 0x600, RZ ;  /* 0x0000060002097810 */ /* 0x040fe40007ffe0ff */
[----:B------:R-:W-:Y:S02]  /*0140*/  IADD3 R8, PT, PT, R2, 0x500, RZ ;  /* 0x0000050002087810 */ /* 0x000fe40007ffe0ff */
[----:B------:R-:W-:Y:S02]  /*0150*/  LOP3.LUT R37, R4, 0x1fc0, RZ, 0xc0, !PT ;  /* 0x00001fc004257812 */ /* 0x000fe400078ec0ff */
[----:B------:R-:W-:Y:S02]  /*0160*/  LOP3.LUT R39, R5, 0x1fc0, RZ, 0xc0, !PT ;  /* 0x00001fc005277812 */ /* 0x000fe400078ec0ff */
[----:B------:R-:W-:Y:S02]  /*0170*/  IADD3 R10, PT, PT, R2, 0x700, RZ ;  /* 0x00000700020a7810 */ /* 0x000fe40007ffe0ff */
[----:B------:R-:W-:-:S02]  /*0180*/  LOP3.LUT R41, R6, 0x1fc0, RZ, 0xc0, !PT ;  /* 0x00001fc006297812 */ /* 0x000fc400078ec0ff */
[----:B------:R-:W-:Y:S02]  /*0190*/  LOP3.LUT R43, R7, 0x1fc0, RZ, 0xc0, !PT ;  /* 0x00001fc0072b7812 */ /* 0x000fe400078ec0ff */
[----:B------:R-:W-:Y:S02]  /*01a0*/  LOP3.LUT R47, R9, 0x1fc0, RZ, 0xc0, !PT ;  /* 0x00001fc0092f7812 */ /* 0x000fe400078ec0ff */
[----:B------:R-:W-:Y:S02]  /*01b0*/  IADD3 R5, PT, PT, R0, R3, RZ ;  /* 0x0000000300057210 */ /* 0x000fe40007ffe0ff */
[----:B------:R-:W-:Y:S02]  /*01c0*/  LOP3.LUT R45, R8, 0x1fc0, RZ, 0xc0, !PT ;  /* 0x00001fc0082d7812 */ /* 0x000fe400078ec0ff */
[C---:B------:R-:W-:Y:S01]  /*01d0*/  IADD3 R9, PT, PT, R0.reuse, R37, RZ ;  /* 0x0000002500097210 */ /* 0x040fe20007ffe0ff */
[----:B----4-:R-:W-:Y:S01]  /*01e0*/  IMAD.WIDE R4, R5, 0x4, R24 ;  /* 0x0000000405047825 */ /* 0x010fe200078e0218 */
[----:B------:R-:W-:-:S02]  /*01f0*/  IADD3 R13, PT, PT, R0, R39, RZ ;  /* 0x00000027000d7210 */ /* 0x000fc40007ffe0ff */
[----:B------:R-:W-:Y:S01]  /*0200*/  LOP3.LUT R49, R10, 0x1fc0, RZ, 0xc0, !PT ;  /* 0x00001fc00a317812 */ /* 0x000fe200078ec0ff */
[--C-:B------:R-:W-:Y:S01]  /*0210*/  IMAD.WIDE R8, R9, 0x4, R24.reuse ;  /* 0x0000000409087825 */ /* 0x100fe200078e0218 */
[C---:B------:R-:W-:Y:S01]  /*0220*/  IADD3 R17, PT, PT, R0.reuse, R41, RZ ;  /* 0x0000002900117210 */ /* 0x040fe20007ffe0ff */
[----:B---3--:R-:W2:Y:S01]  /*0230*/  LDG.E.128.CONSTANT R4, desc[UR10][R4.64] ;  /* 0x0000000a04047981 */ /* 0x008ea2000c1e9d00 */
[C---:B------:R-:W-:Y:S01]  /*0240*/  IADD3 R21, PT, PT, R0.reuse, R43, RZ ;  /* 0x0000002b00157210 */ /* 0x040fe20007ffe0ff */
[--C-:B------:R-:W-:Y:S01]  /*0250*/  IMAD.WIDE R12, R13, 0x4, R24.reuse ;  /* 0x000000040d0c7825 */ /* 0x100fe200078e0218 */
[C---:B------:R-:W-:Y:S01]  /*0260*/  IADD3 R29, PT, PT, R0.reuse, R45, RZ ;  /* 0x0000002d001d7210 */ /* 0x040fe20007ffe0ff */
[----:B------:R-:W3:Y:S01]  /*0270*/  LDG.E.128.CONSTANT R8, desc[UR10][R8.64] ;  /* 0x0000000a08087981 */ /* 0x000ee2000c1e9d00 */
[C---:B------:R-:W-:Y:S01]  /*0280*/  IADD3 R33, PT, PT, R0.reuse, R47, RZ ;  /* 0x0000002f00217210 */ /* 0x040fe20007ffe0ff */
[--C-:B------:R-:W-:Y:S01]  /*0290*/  IMAD.WIDE R16, R17, 0x4, R24.reuse ;  /* 0x0000000411107825 */ /* 0x100fe200078e0218 */
[----:B------:R-:W-:Y:S01]  /*02a0*/  IADD3 R27, PT, PT, R0, R49, RZ ;  /* 0x00000031001b7210 */ /* 0x000fe20007ffe0ff */
[----:B------:R-:W4:Y:S02]  /*02b0*/  LDG.E.128.CONSTANT R12, desc[UR10][R12.64] ;  /* 0x0000000a0c0c7981 */ /* 0x000f24000c1e9d00 */
[----:B------:R-:W-:-:S02]  /*02c0*/  IMAD.WIDE R20, R21, 0x4, R24 ;  /* 0x0000000415147825 */ /* 0x000fc400078e0218 */
[----:B------:R-:W5:Y:S02]  /*02d0*/  LDG.E.128.CONSTANT R16, desc[UR10][R16.64] ;  /* 0x0000000a10107981 */ /* 0x000f64000c1e9d00 */
[--C-:B------:R-:W-:Y:S02]  /*02e0*/  IMAD.WIDE R28, R29, 0x4, R24.reuse ;  /* 0x000000041d1c7825 */ /* 0x100fe400078e0218 */
[----:B------:R-:W5:Y:S02]  /*02f0*/  LDG.E.128.CONSTANT R20, desc[UR10][R20.64] ;  /* 0x0000000a14147981 */ /* 0x000f64000c1e9d00 */
[--C-:B------:R-:W-:Y:S02]  /*0300*/  IMAD.WIDE R32, R33, 0x4, R24.reuse ;  /* 0x0000000421207825 */ /* 0x100fe400078e0218 */
[----:B------:R-:W5:Y:S02]  /*0310*/  LDG.E.128.CONSTANT R28, desc[UR10][R28.64] ;  /* 0x0000000a1c1c7981 */ /* 0x000f64000c1e9d00 */
[----:B------:R-:W-:-:S02]  /*0320*/  IMAD.WIDE R24, R27, 0x4, R24 ;  /* 0x000000041b187825 */ /* 0x000fc400078e0218 */
[----:B------:R-:W5:Y:S04]  /*0330*/  LDG.E.128.CONSTANT R32, desc[UR10][R32.64] ;  /* 0x0000000a20207981 */ /* 0x000f68000c1e9d00 */
[----:B------:R-:W5:Y:S01]  /*0340*/  LDG.E.128.CONSTANT R24, desc[UR10][R24.64] ;  /* 0x0000000a18187981 */ /* 0x000f62000c1e9d00 */
[----:B------:R-:W0:Y:S01]  /*0350*/  S2UR UR5, SR_CgaCtaId ;  /* 0x00000000000579c3 */ /* 0x000e220000008800 */
[----:B------:R-:W-:Y:S01]  /*0360*/  UMOV UR4, 0x400 ;  /* 0x0000040000047882 */ /* 0x000fe20000000000 */
[--C-:B------:R-:W-:Y:S02]  /*0370*/  LOP3.LUT R3, R3, 0x3c, R2.reuse, 0xf8, !PT ;  /* 0x0000003c03037812 */ /* 0x100fe400078ef802 */
[--C-:B------:R-:W-:Y:S02]  /*0380*/  LOP3.LUT R37, R37, 0x3c, R2.reuse, 0xf8, !PT ;  /* 0x0000003c25257812 */ /* 0x100fe400078ef802 */
[----:B------:R-:W-:-:S02]  /*0390*/  LOP3.LUT R39, R39, 0x3c, R2, 0xf8, !PT ;  /* 0x0000003c27277812 */ /* 0x000fc400078ef802 */
[--C-:B------:R-:W-:Y:S02]  /*03a0*/  LOP3.LUT R41, R41, 0x3c, R2.reuse, 0xf8, !PT ;  /* 0x0000003c29297812 */ /* 0x100fe400078ef802 */
[--C-:B------:R-:W-:Y:S02]  /*03b0*/  LOP3.LUT R43, R43, 0x3c, R2.reuse, 0xf8, !PT ;  /* 0x0000003c2b2b7812 */ /* 0x100fe400078ef802 */
[--C-:B------:R-:W-:Y:S02]  /*03c0*/  LOP3.LUT R45, R45, 0x3c, R2.reuse, 0xf8, !PT ;  /* 0x0000003c2d2d7812 */ /* 0x100fe400078ef802 */
[--C-:B------:R-:W-:Y:S01]  /*03d0*/  LOP3.LUT R47, R47, 0x3c, R2.reuse, 0xf8, !PT ;  /* 0x0000003c2f2f7812 */ /* 0x100fe200078ef802 */
[----:B0-----:R-:W-:Y:S01]  /*03e0*/  ULEA UR4, UR5, UR4, 0x18 ;  /* 0x0000000405047291 */ /* 0x001fe2000f8ec0ff */
[----:B------:R-:W-:-:S05]  /*03f0*/  LOP3.LUT R2, R49, 0x3c, R2, 0xf8, !PT ;  /* 0x0000003c31027812 */ /* 0x000fca00078ef802 */
[----:B------:R-:W-:Y:S02]  /*0400*/  LEA R3, R3, UR4, 0x2 ;  /* 0x0000000403037c11 */ /* 0x000fe4000f8e10ff */
[----:B------:R-:W-:Y:S02]  /*0410*/  LEA R37, R37, UR4, 0x2 ;  /* 0x0000000425257c11 */ /* 0x000fe4000f8e10ff */
[----:B------:R-:W-:Y:S02]  /*0420*/  LEA R39, R39, UR4, 0x2 ;  /* 0x0000000427277c11 */ /* 0x000fe4000f8e10ff */
[----:B------:R-:W-:Y:S02]  /*0430*/  LEA R41, R41, UR4, 0x2 ;  /* 0x0000000429297c11 */ /* 0x000fe4000f8e10ff */
[----:B------:R-:W-:Y:S02]  /*0440*/  LEA R43, R43, UR4, 0x2 ;  /* 0x000000042b2b7c11 */ /* 0x000fe4000f8e10ff */
[----:B------:R-:W-:-:S02]  /*0450*/  LEA R45, R45, UR4, 0x2 ;  /* 0x000000042d2d7c11 */ /* 0x000fc4000f8e10ff */
[----:B------:R-:W-:Y:S02]  /*0460*/  LEA R47, R47, UR4, 0x2 ;  /* 0x000000042f2f7c11 */ /* 0x000fe4000f8e10ff */
[----:B------:R-:W-:Y:S01]  /*0470*/  LEA R2, R2, UR4, 0x2 ;  /* 0x0000000402027c11 */ /* 0x000fe2000f8e10ff */
[----:B------:R-:W-:Y:S01]  /*0480*/  HFMA2 R0, -RZ, RZ, 0, 0 ;  /* 0x00000000ff007431 */ /* 0x000fe200000001ff */
[----:B------:R-:W-:Y:S02]  /*0490*/  CS2R R58, SRZ ;  /* 0x00000000003a7805 */ /* 0x000fe4000001ff00 */
[----:B------:R-:W-:Y:S02]  /*04a0*/  MOV R75, 0xff800000 ;  /* 0xff800000004b7802 */ /* 0x000fe40000000f00 */
[----:B------:R-:W-:Y:S02]  /*04b0*/  CS2R R54, SRZ ;  /* 0x0000000000367805 */ /* 0x000fe4000001ff00 */
[----:B------:R-:W-:-:S02]  /*04c0*/  CS2R R52, SRZ ;  /* 0x0000000000347805 */ /* 0x000fc4000001ff00 */
[----:B------:R-:W-:Y:S02]  /*04d0*/  MOV R73, 0xff800000 ;  /* 0xff80000000497802 */ /* 0x000fe40000000f00 */
[----:B------:R-:W-:Y:S02]  /*04e0*/  CS2R R50, SRZ ;  /* 0x0000000000327805 */ /* 0x000fe4000001ff00 */
[----:B------:R-:W-:Y:S02]  /*04f0*/  MOV R65, 0xff800000 ;  /* 0xff80000000417802 */ /* 0x000fe40000000f00 */
[----:B------:R-:W-:Y:S02]  /*0500*/  CS2R R48, SRZ ;  /* 0x0000000000307805 */ /* 0x000fe4000001ff00 */
[----:B------:R-:W-:Y:S01]  /*0510*/  MOV R63, 0xff800000 ;  /* 0xff800000003f7802 */ /* 0x000fe20000000f00 */
[----:B--2---:R0:W-:Y:S04]  /*0520*/  STS.128 [R3], R4 ;  /* 0x0000000403007388 */ /* 0x0041e80000000c00 */
[----:B---3--:R1:W-:Y:S04]  /*0530*/  STS.128 [R37], R8 ;  /* 0x0000000825007388 */ /* 0x0083e80000000c00 */
[----:B----4-:R2:W-:Y:S04]  /*0540*/  STS.128 [R39], R12 ;  /* 0x0000000c27007388 */ /* 0x0105e80000000c00 */
[----:B-----5:R3:W-:Y:S04]  /*0550*/  STS.128 [R41], R16 ;  /* 0x0000001029007388 */ /* 0x0207e80000000c00 */
[----:B------:R4:W-:Y:S04]  /*0560*/  STS.128 [R43], R20 ;  /* 0x000000142b007388 */ /* 0x0009e80000000c00 */
[----:B------:R5:W-:Y:S04]  /*0570*/  STS.128 [R45], R28 ;  /* 0x0000001c2d007388 */ /* 0x000be80000000c00 */
[----:B------:R5:W-:Y:S04]  /*0580*/  STS.128 [R47], R32 ;  /* 0x000000202f007388 */ /* 0x000be80000000c00 */
[----:B------:R5:W-:Y:S01]  /*0590*/  STS.128 [R2], R24 ;  /* 0x0000001802007388 */ /* 0x000be20000000c00 */
[----:B0-----:R-:W-:-:S02]  /*05a0*/  CS2R R4, SRZ ;  /* 0x0000000000047805 */ /* 0x001fc4000001ff00 */
[----:B------:R-:W-:Y:S02]  /*05b0*/  CS2R R6, SRZ ;  /* 0x0000000000067805 */ /* 0x000fe4000001ff00 */
[----:B-1----:R-:W-:Y:S02]  /*05c0*/  CS2R R8, SRZ ;  /* 0x0000000000087805 */ /* 0x002fe4000001ff00 */
[----:B------:R-:W-:Y:S02]  /*05d0*/  CS2R R10, SRZ ;  /* 0x00000000000a7805 */ /* 0x000fe4000001ff00 */
[----:B--2---:R-:W-:Y:S02]  /*05e0*/  CS2R R12, SRZ ;  /* 0x00000000000c7805 */ /* 0x004fe4000001ff00 */
[----:B------:R-:W-:Y:S02]  /*05f0*/  CS2R R14, SRZ ;  /* 0x00000000000e7805 */ /* 0x000fe4000001ff00 */
[----:B---3--:R-:W-:-:S02]  /*0600*/  CS2R R16, SRZ ;  /* 0x0000000000107805 */ /* 0x008fc4000001ff00 */
[----:B------:R-:W-:Y:S02]  /*0610*/  CS2R R18, SRZ ;  /* 0x0000000000127805 */ /* 0x000fe4000001ff00 */
[----:B------:R-:W-:Y:S02]  /*0620*/  CS2R R40, SRZ ;  /* 0x0000000000287805 */ /* 0x000fe4000001ff00 */
[----:B----4-:R-:W-:Y:S02]  /*0630*/  CS2R R42, SRZ ;  /* 0x00000000002a7805 */ /* 0x010fe4000001ff00 */
[----:B-----5:R-:W-:Y:S02]  /*0640*/  CS2R R44, SRZ ;  /* 0x00000000002c7805 */ /* 0x020fe4000001ff00 */
[----:B------:R-:W-:Y:S02]  /*0650*/  CS2R R46, SRZ ;  /* 0x00000000002e7805 */ /* 0x000fe4000001ff00 */
[----:B------:R-:W-:Y:S01]  /*0660*/  CS2R R2, SRZ ;  /* 0x0000000000027805 */ /* 0x000fe2000001ff00 */
[----:B------:R-:W-:Y:S06]  /*0670*/  BAR.SYNC.DEFER_BLOCKING 0x0 ;  /* 0x0000000000007b1d */ /* 0x000fec0000010000 */
.L_x_16:
[----:B------:R-:W-:Y:S02]  /*0680*/  MOV R84, RZ ;  /* 0x000000ff00547202 */ /* 0x000fe40000000f00 */
[----:B------:R-:W-:Y:S02]  /*0690*/  CS2R R56, SRZ ;  /* 0x0000000000387805 */ /* 0x000fe4000001ff00 */
[----:B------:R-:W-:Y:S02]  /*06a0*/  CS2R R38, SRZ ;  /* 0x0000000000267805 */ /* 0x000fe4000001ff00 */
[----:B------:R-:W-:Y:S02]  /*06b0*/  CS2R R36, SRZ ;  /* 0x0000000000247805 */ /* 0x000fe4000001ff00 */
[----:B------:R-:W-:Y:S02]  /*06c0*/  MOV R74, RZ ;  /* 0x000000ff004a7202 */ /* 0x000fe40000000f00 */
[----:B------:R-:W-:-:S02]  /*06d0*/  CS2R R78, SRZ ;  /* 0x00000000004e7805 */ /* 0x000fc4000001ff00 */
[----:B------:R-:W-:Y:S02]  /*06e0*/  MOV R77, RZ ;  /* 0x000000ff004d7202 */ /* 0x000fe40000000f00 */
[----:B------:R-:W-:Y:S02]  /*06f0*/  CS2R R80, SRZ ;  /* 0x0000000000507805 */ /* 0x000fe4000001ff00 */
[----:B------:R-:W-:Y:S02]  /*0700*/  MOV R62, RZ ;  /* 0x000000ff003e7202 */ /* 0x000fe40000000f00 */
[----:B------:R-:W-:Y:S02]  /*0710*/  CS2R R82, SRZ ;  /* 0x0000000000527805 */ /* 0x000fe4000001ff00 */
[----:B------:R-:W-:Y:S01]  /*0720*/  MOV R66, RZ ;  /* 0x000000ff00427202 */ /* 0x000fe20000000f00 */
[----:B------:R-:W-:-:S11]  /*0730*/  UPLOP3.LUT UP0, UPT, UPT, UPT, UPT, 0x80, 0x8 ;  /* 0x000000000008789c */ /* 0x000fd60003f0f070 */
.L_x_1:
[----:B------:R-:W0:Y:S01]  /*0740*/  S2R R64, SR_TID.X ;  /* 0x0000000000407919 */ /* 0x000e220000002100 */
[----:B------:R-:W1:Y:S01]  /*0750*/  S2UR UR4, SR_CTAID.Y ;  /* 0x00000000000479c3 */ /* 0x000e620000002600 */
[----:B------:R-:W2:Y:S07]  /*0760*/  LDCU UR5, c[0x0][0x3a8] ;  /* 0x00007500ff0577ac */ /* 0x000eae0008000800 */
[----:B------:R-:W1:Y:S08]  /*0770*/  LDC R20, c[0x0][0x3a4] ;  /* 0x0000e900ff147b82 */ /* 0x000e700000000800 */
[----:B------:R-:W3:Y:S01]  /*0780*/  LDC.64 R32, c[0x0][0x388] ;  /* 0x0000e200ff207b82 */ /* 0x000ee20000000a00 */
[----:B0-----:R-:W-:Y:S01]  /*0790*/  SHF.L.U32 R60, R64, 0x2, RZ ;  /* 0x00000002403c7819 */ /* 0x001fe200000006ff */
[----:B-1----:R-:W-:Y:S01]  /*07a0*/  IMAD R71, R20, UR4, RZ ;  /* 0x0000000414477c24 */ /* 0x002fe2000f8e02ff */
[----:B------:R-:W-:Y:S01]  /*07b0*/  SHF.R.U32.HI R67, RZ, 0x3, R64 ;  /* 0x00000003ff437819 */ /* 0x000fe20000011640 */
[----:B--2---:R-:W-:Y:S01]  /*07c0*/  IMAD R20, R59, UR5, RZ ;  /* 0x000000053b147c24 */ /* 0x004fe2000f8e02ff */
[----:B------:R-:W-:-:S02]  /*07d0*/  LOP3.LUT R72, R60, 0x1c, RZ, 0xc0, !PT ;  /* 0x0000001c3c487812 */ /* 0x000fc400078ec0ff */
[----:B------:R-:W-:-:S03]  /*07e0*/  IADD3 R70, PT, PT, R60, 0x100, RZ ;  /* 0x000001003c467810 */ /* 0x000fc60007ffe0ff */
[----:B------:R-:W-:Y:S01]  /*07f0*/  IMAD R71, R71, UR5, R72 ;  /* 0x0000000547477c24 */ /* 0x000fe2000f8e0248 */
[C---:B------:R-:W-:Y:S02]  /*0800*/  IADD3 R69, PT, PT, R60.reuse, 0x200, RZ ;  /* 0x000002003c457810 */ /* 0x040fe40007ffe0ff */
[----:B------:R-:W-:Y:S02]  /*0810*/  IADD3 R68, PT, PT, R60, 0x300, RZ ;  /* 0x000003003c447810 */ /* 0x000fe40007ffe0ff */
[----:B------:R-:W-:Y:S02]  /*0820*/  LEA R21, R20, R71, 0x5 ;  /* 0x0000004714157211 */ /* 0x000fe400078e28ff */
[----:B------:R-:W-:Y:S02]  /*0830*/  SHF.R.U32.HI R87, RZ, 0x5, R70 ;  /* 0x00000005ff577819 */ /* 0x000fe40000011646 */
[----:B------:R-:W-:Y:S02]  /*0840*/  IADD3 R28, PT, PT, R21, R84, RZ ;  /* 0x00000054151c7210 */ /* 0x000fe40007ffe0ff */
[----:B------:R-:W-:-:S02]  /*0850*/  SHF.R.U32.HI R85, RZ, 0x5, R69 ;  /* 0x00000005ff557819 */ /* 0x000fc40000011645 */
[----:B------:R-:W-:Y:S02]  /*0860*/  SHF.R.U32.HI R89, RZ, 0x5, R68 ;  /* 0x00000005ff597819 */ /* 0x000fe40000011644 */
[-C--:B------:R-:W-:Y:S02]  /*0870*/  LEA R21, R67, R28.reuse, 0x6 ;  /* 0x0000001c43157211 */ /* 0x080fe400078e30ff */
[-C--:B------:R-:W-:Y:S02]  /*0880*/  LEA R25, R87, R28.reuse, 0x6 ;  /* 0x0000001c57197211 */ /* 0x080fe400078e30ff */
[-C--:B------:R-:W-:Y:S01]  /*0890*/  LEA R29, R85, R28.reuse, 0x6 ;  /* 0x0000001c551d7211 */ /* 0x080fe200078e30ff */
[----:B---3--:R-:W-:Y:S01]  /*08a0*/  IMAD.WIDE R20, R21, 0x4, R32 ;  /* 0x0000000415147825 */ /* 0x008fe200078e0220 */
[----:B------:R-:W-:-:S03]  /*08b0*/  LEA R31, R89, R28, 0x6 ;  /* 0x0000001c591f7211 */ /* 0x000fc600078e30ff */
[--C-:B------:R-:W-:Y:S02]  /*08c0*/  IMAD.WIDE R24, R25, 0x4, R32.reuse ;  /* 0x0000000419187825 */ /* 0x100fe400078e0220 */
[----:B------:R-:W2:Y:S02]  /*08d0*/  LDG.E.128.CONSTANT R20, desc[UR10][R20.64] ;  /* 0x0000000a14147981 */ /* 0x000ea4000c1e9d00 */
[--C-:B------:R-:W-:Y:S02]  /*08e0*/  IMAD.WIDE R28, R29, 0x4, R32.reuse ;  /* 0x000000041d1c7825 */ /* 0x100fe400078e0220 */
[----:B------:R-:W3:Y:S02]  /*08f0*/  LDG.E.128.CONSTANT R24, desc[UR10][R24.64] ;  /* 0x0000000a18187981 */ /* 0x000ee4000c1e9d00 */
[----:B------:R-:W-:Y:S02]  /*0900*/  IMAD.WIDE R32, R31, 0x4, R32 ;  /* 0x000000041f207825 */ /* 0x000fe400078e0220 */
[----:B------:R-:W4:Y:S04]  /*0910*/  LDG.E.128.CONSTANT R28, desc[UR10][R28.64] ;  /* 0x0000000a1c1c7981 */ /* 0x000f28000c1e9d00 */
[----:B------:R-:W5:Y:S01]  /*0920*/  LDG.E.128.CONSTANT R32, desc[UR10][R32.64] ;  /* 0x0000000a20207981 */ /* 0x000f62000c1e9d00 */
[----:B------:R-:W-:Y:S01]  /*0930*/  MOV R76, 0x400 ;  /* 0x00000400004c7802 */ /* 0x000fe20000000f00 */
[--C-:B------:R-:W-:Y:S01]  /*0940*/  IMAD R91, R67, 0x21, R72.reuse ;  /* 0x00000021435b7824 */ /* 0x100fe200078e0248 */
[----:B------:R-:W-:Y:S01]  /*0950*/  UPLOP3.LUT UP1, UPT, UPT, UPT, UP0, 0x80, 0x8 ;  /* 0x000000000008789c */ /* 0x000fe20003f2f000 */
[----:B------:R-:W0:Y:S01]  /*0960*/  S2R R61, SR_CgaCtaId ;  /* 0x00000000003d7919 */ /* 0x000e220000008800 */
[----:B------:R-:W-:Y:S01]  /*0970*/  IADD3 R86, PT, PT, R76, 0x2000, RZ ;  /* 0x000020004c567810 */ /* 0x000fe20007ffe0ff */
[--C-:B------:R-:W-:Y:S01]  /*0980*/  IMAD R87, R87, 0x21, R72.reuse ;  /* 0x0000002157577824 */ /* 0x100fe200078e0248 */
[----:B------:R-:W-:Y:S01]  /*0990*/  UMOV UR4, 0x18c ;  /* 0x0000018c00047882 */ /* 0x000fe20000000000 */
[----:B------:R-:W-:-:S02]  /*09a0*/  IMAD R85, R85, 0x21, R72 ;  /* 0x0000002155557824 */ /* 0x000fc400078e0248 */
[----:B------:R-:W-:Y:S01]  /*09b0*/  IMAD R89, R89, 0x21, R72 ;  /* 0x0000002159597824 */ /* 0x000fe200078e0248 */
[----:B0-----:R-:W-:-:S04]  /*09c0*/  LEA R86, R61, R86, 0x18 ;  /* 0x000000563d567211 */ /* 0x001fc800078ec0ff */
[-C--:B------:R-:W-:Y:S02]  /*09d0*/  LEA R91, R91, R86.reuse, 0x2 ;  /* 0x000000565b5b7211 */ /* 0x080fe400078e10ff */
[-C--:B------:R-:W-:Y:S02]  /*09e0*/  LEA R87, R87, R86.reuse, 0x2 ;  /* 0x0000005657577211 */ /* 0x080fe400078e10ff */
[-C--:B------:R-:W-:Y:S02]  /*09f0*/  LEA R85, R85, R86.reuse, 0x2 ;  /* 0x0000005655557211 */ /* 0x080fe400078e10ff */
[----:B------:R-:W-:Y:S01]  /*0a00*/  LEA R89, R89, R86, 0x2 ;  /* 0x0000005659597211 */ /* 0x000fe200078e10ff */
[----:B--2---:R0:W-:Y:S04]  /*0a10*/  STS [R91], R20 ;  /* 0x000000145b007388 */ /* 0x0041e80000000800 */
[----:B------:R1:W-:Y:S04]  /*0a20*/  STS [R91+0x4], R21 ;  /* 0x000004155b007388 */ /* 0x0003e80000000800 */
[----:B------:R-:W-:Y:S01]  /*0a30*/  STS [R91+0x8], R22 ;  /* 0x000008165b007388 */ /* 0x000fe20000000800 */
[----:B0-----:R-:W-:-:S03]  /*0a40*/  LEA R20, R61, R76, 0x18 ;  /* 0x0000004c3d147211 */ /* 0x001fc600078ec0ff */
[----:B------:R0:W-:Y:S01]  /*0a50*/  STS [R91+0xc], R23 ;  /* 0x00000c175b007388 */ /* 0x0001e20000000800 */
[----:B-1----:R-:W-:-:S03]  /*0a60*/  LEA R21, R67, R20, 0xa ;  /* 0x0000001443157211 */ /* 0x002fc600078e50ff */
[----:B---3--:R1:W-:Y:S01]  /*0a70*/  STS [R87], R24 ;  /* 0x0000001857007388 */ /* 0x0083e20000000800 */
[----:B------:R-:W-:-:S03]  /*0a80*/  LEA R84, R84, R21, 0x2 ;  /* 0x0000001554547211 */ /* 0x000fc600078e10ff */
[----:B------:R1:W-:Y:S01]  /*0a90*/  STS [R87+0x4], R25 ;  /* 0x0000041957007388 */ /* 0x0003e20000000800 */
[----:B0-----:R-:W-:-:S03]  /*0aa0*/  LOP3.LUT R23, R64, 0x7, RZ, 0xc0, !PT ;  /* 0x0000000740177812 */ /* 0x001fc600078ec0ff */
[----:B------:R1:W-:Y:S02]  /*0ab0*/  STS [R87+0x8], R26 ;  /* 0x0000081a57007388 */ /* 0x0003e40000000800 */
[----:B------:R-:W-:Y:S02]  /*0ac0*/  IMAD R20, R23, 0x210, R86 ;  /* 0x0000021017147824 */ /* 0x000fe400078e0256 */
[----:B------:R1:W-:Y:S04]  /*0ad0*/  STS [R87+0xc], R27 ;  /* 0x00000c1b57007388 */ /* 0x0003e80000000800 */
[----:B----4-:R1:W-:Y:S04]  /*0ae0*/  STS [R85], R28 ;  /* 0x0000001c55007388 */ /* 0x0103e80000000800 */
[----:B------:R1:W-:Y:S04]  /*0af0*/  STS [R85+0x4], R29 ;  /* 0x0000041d55007388 */ /* 0x0003e80000000800 */
[----:B------:R1:W-:Y:S04]  /*0b00*/  STS [R85+0x8], R30 ;  /* 0x0000081e55007388 */ /* 0x0003e80000000800 */
[----:B------:R1:W-:Y:S04]  /*0b10*/  STS [R85+0xc], R31 ;  /* 0x00000c1f55007388 */ /* 0x0003e80000000800 */
[----:B-----5:R1:W-:Y:S04]  /*0b20*/  STS [R89], R32 ;  /* 0x0000002059007388 */ /* 0x0203e80000000800 */
[----:B------:R1:W-:Y:S04]  /*0b30*/  STS [R89+0x4], R33 ;  /* 0x0000042159007388 */ /* 0x0003e80000000800 */
[----:B------:R1:W-:Y:S04]  /*0b40*/  STS [R89+0x8], R34 ;  /* 0x0000082259007388 */ /* 0x0003e80000000800 */
[----:B------:R1:W-:Y:S01]  /*0b50*/  STS [R89+0xc], R35 ;  /* 0x00000c2359007388 */ /* 0x0003e20000000800 */
[----:B------:R-:W-:Y:S06]  /*0b60*/  BAR.SYNC.DEFER_BLOCKING 0x0 ;  /* 0x0000000000007b1d */ /* 0x000fec0000010000 */
.L_x_0:
[----:B-1----:R-:W-:Y:S04]  /*0b70*/  LDS R32, [R20+UR4+-0x18c] ;  /* 0xfffe740414207984 */ /* 0x002fe80008000800 */
[----:B------:R-:W-:Y:S04]  /*0b80*/  LDS R33, [R20+UR4+-0x108] ;  /* 0xfffef80414217984 */ /* 0x000fe80008000800 */
[----:B------:R-:W-:Y:S04]  /*0b90*/  LDS R30, [R20+UR4+-0x84] ;  /* 0xffff7c04141e7984 */ /* 0x000fe80008000800 */
[----:B------:R-:W-:Y:S04]  /*0ba0*/  LDS R31, [R20+UR4] ;  /* 0x00000004141f7984 */ /* 0x000fe80008000800 */
[----:B------:R-:W0:Y:S04]  /*0bb0*/  LDS R35, [R84+UR4+-0x8c] ;  /* 0xffff740454237984 */ /* 0x000e280008000800 */
[----:B------:R-:W1:Y:S04]  /*0bc0*/  LDS R88, [R84+UR4+-0x18c] ;  /* 0xfffe740454587984 */ /* 0x000e680008000800 */
[----:B------:R-:W2:Y:S04]  /*0bd0*/  LDS R34, [R84+UR4+0x74] ;  /* 0x0000740454227984 */ /* 0x000ea80008000800 */
[----:B------:R-:W3:Y:S04]  /*0be0*/  LDS R29, [R84+UR4+0x174] ;  /* 0x00017404541d7984 */ /* 0x000ee80008000800 */
[----:B------:R-:W-:Y:S04]  /*0bf0*/  LDS R27, [R84+UR4+-0x188] ;  /* 0xfffe7804541b7984 */ /* 0x000fe80008000800 */
[----:B------:R-:W4:Y:S04]  /*0c00*/  LDS R28, [R20+UR4+-0x188] ;  /* 0xfffe7804141c7984 */ /* 0x000f280008000800 */
[----:B------:R-:W5:Y:S04]  /*0c10*/  LDS R26, [R20+UR4+-0x104] ;  /* 0xfffefc04141a7984 */ /* 0x000f680008000800 */
[----:B------:R-:W5:Y:S04]  /*0c20*/  LDS R24, [R20+UR4+-0x80] ;  /* 0xffff800414187984 */ /* 0x000f680008000800 */
[----:B------:R-:W5:Y:S04]  /*0c30*/  LDS R22, [R20+UR4+0x4] ;  /* 0x0000040414167984 */ /* 0x000f680008000800 */
[----:B------:R-:W5:Y:S04]  /*0c40*/  LDS R25, [R84+UR4+-0x88] ;  /* 0xffff780454197984 */ /* 0x000f680008000800 */
[----:B------:R-:W5:Y:S01]  /*0c50*/  LDS R23, [R84+UR4+0x78] ;  /* 0x0000780454177984 */ /* 0x000f620008000800 */
[C---:B0-----:R-:W-:Y:S01]  /*0c60*/  FFMA R66, R35.reuse, R32, R66 ;  /* 0x0000002023427223 */ /* 0x041fe20000000042 */
[C---:B------:R-:W-:Y:S01]  /*0c70*/  FFMA R57, R35.reuse, R33, R57 ;  /* 0x0000002123397223 */ /* 0x040fe20000000039 */
[C---:B------:R-:W-:Y:S01]  /*0c80*/  FFMA R85, R35.reuse, R30, R62 ;  /* 0x0000001e23557223 */ /* 0x040fe2000000003e */
[----:B------:R-:W0:Y:S01]  /*0c90*/  LDS R21, [R84+UR4+0x178] ;  /* 0x0001780454157984 */ /* 0x000e220008000800 */
[----:B------:R-:W-:Y:S01]  /*0ca0*/  UIADD3 UR4, UPT, UPT, UR4, 0x8, URZ ;  /* 0x0000000804047890 */ /* 0x000fe2000fffe0ff */
[----:B------:R-:W-:Y:S01]  /*0cb0*/  FFMA R37, R35, R31, R37 ;  /* 0x0000001f23257223 */ /* 0x000fe20000000025 */
[-C--:B-1----:R-:W-:Y:S01]  /*0cc0*/  FFMA R89, R88, R33.reuse, R82 ;  /* 0x0000002158597223 */ /* 0x082fe20000000052 */
[----:B--2---:R-:W-:Y:S01]  /*0cd0*/  FFMA R35, R34, R33, R78 ;  /* 0x0000002122237223 */ /* 0x004fe2000000004e */
[----:B------:R-:W-:Y:S01]  /*0ce0*/  UISETP.NE.AND UP0, UPT, UR4, 0x20c, UPT ;  /* 0x0000020c0400788c */ /* 0x000fe2000bf05270 */
[C---:B------:R-:W-:Y:S01]  /*0cf0*/  FFMA R86, R88.reuse, R32, R83 ;  /* 0x0000002058567223 */ /* 0x040fe20000000053 */
[C---:B------:R-:W-:Y:S01]  /*0d00*/  FFMA R81, R88.reuse, R30, R81 ;  /* 0x0000001e58517223 */ /* 0x040fe20000000051 */
[----:B------:R-:W-:Y:S01]  /*0d10*/  FFMA R87, R88, R31, R80 ;  /* 0x0000001f58577223 */ /* 0x000fe20000000050 */
[C---:B---3--:R-:W-:Y:S01]  /*0d20*/  FFMA R36, R29.reuse, R32, R36 ;  /* 0x000000201d247223 */ /* 0x048fe20000000024 */
[C---:B------:R-:W-:Y:S01]  /*0d30*/  FFMA R33, R29.reuse, R33, R38 ;  /* 0x000000211d217223 */ /* 0x040fe20000000026 */
[C---:B------:R-:W-:Y:S01]  /*0d40*/  FFMA R39, R29.reuse, R30, R39 ;  /* 0x0000001e1d277223 */ /* 0x040fe20000000027 */
[C---:B------:R-:W-:Y:S01]  /*0d50*/  FFMA R88, R34.reuse, R32, R79 ;  /* 0x0000002022587223 */ /* 0x040fe2000000004f */
[C---:B------:R-:W-:Y:S01]  /*0d60*/  FFMA R77, R34.reuse, R30, R77 ;  /* 0x0000001e224d7223 */ /* 0x040fe2000000004d */
[-C--:B------:R-:W-:Y:S01]  /*0d70*/  FFMA R91, R34, R31.reuse, R74 ;  /* 0x0000001f225b7223 */ /* 0x080fe2000000004a */
[----:B------:R-:W-:Y:S01]  /*0d80*/  FFMA R29, R29, R31, R56 ;  /* 0x0000001f1d1d7223 */ /* 0x000fe20000000038 */
[C---:B----4-:R-:W-:Y:S01]  /*0d90*/  FFMA R83, R27.reuse, R28, R86 ;  /* 0x0000001c1b537223 */ /* 0x050fe20000000056 */
[C---:B-----5:R-:W-:Y:S01]  /*0da0*/  FFMA R82, R27.reuse, R26, R89 ;  /* 0x0000001a1b527223 */ /* 0x060fe20000000059 */
[C---:B------:R-:W-:Y:S01]  /*0db0*/  FFMA R81, R27.reuse, R24, R81 ;  /* 0x000000181b517223 */ /* 0x040fe20000000051 */
[----:B------:R-:W-:Y:S01]  /*0dc0*/  FFMA R80, R27, R22, R87 ;  /* 0x000000161b507223 */ /* 0x000fe20000000057 */
[C---:B------:R-:W-:Y:S01]  /*0dd0*/  FFMA R66, R25.reuse, R28, R66 ;  /* 0x0000001c19427223 */ /* 0x040fe20000000042 */
[C---:B------:R-:W-:Y:S01]  /*0de0*/  FFMA R57, R25.reuse, R26, R57 ;  /* 0x0000001a19397223 */ /* 0x040fe20000000039 */
[C---:B------:R-:W-:Y:S01]  /*0df0*/  FFMA R62, R25.reuse, R24, R85 ;  /* 0x00000018193e7223 */ /* 0x040fe20000000055 */
[----:B------:R-:W-:Y:S01]  /*0e00*/  FFMA R37, R25, R22, R37 ;  /* 0x0000001619257223 */ /* 0x000fe20000000025 */
[C---:B------:R-:W-:Y:S01]  /*0e10*/  FFMA R79, R23.reuse, R28, R88 ;  /* 0x0000001c174f7223 */ /* 0x040fe20000000058 */
[C---:B------:R-:W-:Y:S01]  /*0e20*/  FFMA R78, R23.reuse, R26, R35 ;  /* 0x0000001a174e7223 */ /* 0x040fe20000000023 */
[C---:B------:R-:W-:Y:S01]  /*0e30*/  FFMA R77, R23.reuse, R24, R77 ;  /* 0x00000018174d7223 */ /* 0x040fe2000000004d */
[----:B------:R-:W-:Y:S01]  /*0e40*/  FFMA R74, R23, R22, R91 ;  /* 0x00000016174a7223 */ /* 0x000fe2000000005b */
[C---:B0-----:R-:W-:Y:S01]  /*0e50*/  FFMA R36, R21.reuse, R28, R36 ;  /* 0x0000001c15247223 */ /* 0x041fe20000000024 */
[C---:B------:R-:W-:Y:S01]  /*0e60*/  FFMA R38, R21.reuse, R26, R33 ;  /* 0x0000001a15267223 */ /* 0x040fe20000000021 */
[C---:B------:R-:W-:Y:S01]  /*0e70*/  FFMA R39, R21.reuse, R24, R39 ;  /* 0x0000001815277223 */ /* 0x040fe20000000027 */
[----:B------:R-:W-:Y:S01]  /*0e80*/  FFMA R56, R21, R22, R29 ;  /* 0x0000001615387223 */ /* 0x000fe2000000001d */
[----:B------:R-:W-:Y:S06]  /*0e90*/  BRA.U UP0, `(.L_x_0) ;  /* 0xfffffffd00347547 */ /* 0x000fec000b83ffff */
[----:B------:R-:W-:Y:S01]  /*0ea0*/  BAR.SYNC.DEFER_BLOCKING 0x0 ;  /* 0x0000000000007b1d */ /* 0x000fe20000010000 */
[----:B------:R-:W-:Y:S01]  /*0eb0*/  HFMA2 R84, -RZ, RZ, 0, 1.9073486328125e-06 ;  /* 0x00000020ff547431 */ /* 0x000fe200000001ff */
[----:B------:R-:W-:-:S04]  /*0ec0*/  UPLOP3.LUT UP0, UPT, UPT, UPT, UPT, 0x40, 0x4 ;  /* 0x000000000004789c */ /* 0x000fc80003f0e870 */
[----:B------:R-:W-:Y:S07]  /*0ed0*/  BRA.U UP1, `(.L_x_1) ;  /* 0xfffffff901187547 */ /* 0x000fee000b83ffff */
[----:B------:R-:W0:Y:S01]  /*0ee0*/  S2R R20, SR_CTAID.X ;  /* 0x0000000000147919 */ /* 0x000e220000002500 */
[----:B------:R-:W1:Y:S01]  /*0ef0*/  LDCU UR4, c[0x0][0x3ac] ;  /* 0x00007580ff0477ac */ /* 0x000e620008000800 */
[----:B------:R-:W-:-:S04]  /*0f00*/  LEA R22, R59, R72, 0x5 ;  /* 0x000000483b167211 */ /* 0x000fc800078e28ff */
[C---:B------:R-:W-:Y:S02]  /*0f10*/  IADD3 R28, PT, PT, R22.reuse, 0x3, RZ ;  /* 0x00000003161c7810 */ /* 0x040fe40007ffe0ff */
[----:B------:R-:W-:Y:S01]  /*0f20*/  IADD3 R23, PT, PT, R22, 0x2, RZ ;  /* 0x0000000216177810 */ /* 0x000fe20007ffe0ff */
[----:B-1----:R-:W-:Y:S01]  /*0f30*/  FMUL R27, R83, UR4 ;  /* 0x00000004531b7c20 */ /* 0x002fe20008400000 */
[----:B------:R-:W-:Y:S01]  /*0f40*/  FMUL R26, R82, UR4 ;  /* 0x00000004521a7c20 */ /* 0x000fe20008400000 */
        /* <DEDUP_REMOVED lines=9> */
[----:B------:R-:W-:Y:S01]  /*0fe0*/  SHF.L.U32 R78, R64, 0x4, RZ ;  /* 0x00000004404e7819 */ /* 0x000fe200000006ff */
[----:B------:R-:W-:Y:S01]  /*0ff0*/  FMUL R62, R38, UR4 ;  /* 0x00000004263e7c20 */ /* 0x000fe20008400000 */
[----:B0-----:R-:W-:Y:S01]  /*1000*/  LEA R25, R20, R67, 0x3 ;  /* 0x0000004314197211 */ /* 0x001fe200078e18ff */
[----:B------:R-:W-:Y:S01]  /*1010*/  FMUL R20, R80, UR4 ;  /* 0x0000000450147c20 */ /* 0x000fe20008400000 */
[----:B------:R-:W-:Y:S01]  /*1020*/  IADD3 R74, PT, PT, R76, 0x4080, RZ ;  /* 0x000040804c4a7810 */ /* 0x000fe20007ffe0ff */
[----:B------:R-:W-:Y:S01]  /*1030*/  FMUL R57, R39, UR4 ;  /* 0x0000000427397c20 */ /* 0x000fe20008400000 */
[----:B------:R-:W-:Y:S01]  /*1040*/  SHF.L.U32 R25, R25, 0x2, RZ ;  /* 0x0000000219197819 */ /* 0x000fe200000006ff */
[----:B------:R-:W-:Y:S01]  /*1050*/  FMUL R56, R56, UR4 ;  /* 0x0000000438387c20 */ /* 0x000fe20008400000 */
[----:B------:R-:W-:-:S02]  /*1060*/  LEA R74, R61, R74, 0x18 ;  /* 0x0000004a3d4a7211 */ /* 0x000fc400078ec0ff */
[CC--:B------:R-:W-:Y:S02]  /*1070*/  ISETP.GE.U32.AND P3, PT, R22.reuse, R25.reuse, PT ;  /* 0x000000191600720c */ /* 0x0c0fe40003f66070 */
[-C--:B------:R-:W-:Y:S02]  /*1080*/  ISETP.GT.U32.AND P0, PT, R22, R25.reuse, PT ;  /* 0x000000191600720c */ /* 0x080fe40003f04070 */
[-C--:B------:R-:W-:Y:S02]  /*1090*/  ISETP.GT.U32.AND P2, PT, R28, R25.reuse, PT ;  /* 0x000000191c00720c */ /* 0x080fe40003f44070 */
[----:B------:R-:W-:Y:S02]  /*10a0*/  ISETP.GT.U32.AND P1, PT, R23, R25, PT ;  /* 0x000000191700720c */ /* 0x000fe40003f24070 */
[----:B------:R-:W-:Y:S02]  /*10b0*/  FSEL R26, R26, -INF , !P3 ;  /* 0xff8000001a1a7808 */ /* 0x000fe40005800000 */
[----:B------:R-:W-:-:S02]  /*10c0*/  FSEL R27, R27, -INF , !P0 ;  /* 0xff8000001b1b7808 */ /* 0x000fc40004000000 */
[----:B------:R-:W-:Y:S02]  /*10d0*/  FSEL R20, R20, -INF , !P2 ;  /* 0xff80000014147808 */ /* 0x000fe40005000000 */
[----:B------:R-:W-:Y:S02]  /*10e0*/  FSEL R21, R21, -INF , !P1 ;  /* 0xff80000015157808 */ /* 0x000fe40004800000 */
[----:B------:R-:W-:Y:S02]  /*10f0*/  FMNMX3 R24, R27, -INF , R26, !PT ;  /* 0xff8000001b187876 */ /* 0x000fe4000780001a */
[----:B------:R-:W-:Y:S02]  /*1100*/  IADD3 R29, PT, PT, R25, 0x2, RZ ;  /* 0x00000002191d7810 */ /* 0x000fe40007ffe0ff */
[----:B------:R-:W-:Y:S02]  /*1110*/  FMNMX3 R24, R24, R21, R20, !PT ;  /* 0x0000001518187276 */ /* 0x000fe40007800014 */
[----:B------:R-:W-:-:S02]  /*1120*/  ISETP.GT.U32.AND P1, PT, R22, R29, PT ;  /* 0x0000001d1600720c */ /* 0x000fc40003f24070 */
[-C--:B------:R-:W-:Y:S01]  /*1130*/  ISETP.GE.U32.AND P3, PT, R22, R29.reuse, PT ;  /* 0x0000001d1600720c */ /* 0x080fe20003f66070 */
[----:B------:R-:W0:Y:S01]  /*1140*/  SHFL.BFLY PT, R31, R24, 0x1, 0x1f ;  /* 0x0c201f00181f7f89 */ /* 0x000e2200000e0000 */
[----:B------:R-:W-:Y:S02]  /*1150*/  ISETP.GT.U32.AND P2, PT, R28, R29, PT ;  /* 0x0000001d1c00720c */ /* 0x000fe40003f44070 */
[----:B------:R-:W-:Y:S02]  /*1160*/  FSEL R89, R89, -INF , !P1 ;  /* 0xff80000059597808 */ /* 0x000fe40004800000 */
[----:B------:R-:W-:Y:S02]  /*1170*/  FSEL R90, R90, -INF , !P3 ;  /* 0xff8000005a5a7808 */ /* 0x000fe40005800000 */
[----:B------:R-:W-:Y:S02]  /*1180*/  FSEL R86, R86, -INF , !P0 ;  /* 0xff80000056567808 */ /* 0x000fe40004000000 */
[----:B------:R-:W-:-:S02]  /*1190*/  FSEL R85, R85, -INF , !P2 ;  /* 0xff80000055557808 */ /* 0x000fc40005000000 */
[----:B------:R-:W-:Y:S02]  /*11a0*/  FSEL R87, R87, -INF , !P0 ;  /* 0xff80000057577808 */ /* 0x000fe40004000000 */
[----:B------:R-:W-:Y:S02]  /*11b0*/  FSEL R56, R56, -INF , !P0 ;  /* 0xff80000038387808 */ /* 0x000fe40004000000 */
[----:B0-----:R-:W-:Y:S02]  /*11c0*/  FMNMX R31, R24, R31, !PT ;  /* 0x0000001f181f7209 */ /* 0x001fe40007800000 */
[----:B------:R-:W-:-:S03]  /*11d0*/  FMNMX3 R24, R89, -INF , R90, !PT ;  /* 0xff80000059187876 */ /* 0x000fc6000780005a */
[----:B------:R-:W0:Y:S01]  /*11e0*/  SHFL.BFLY PT, R32, R31, 0x2, 0x1f ;  /* 0x0c401f001f207f89 */ /* 0x000e2200000e0000 */
[----:B------:R-:W-:Y:S01]  /*11f0*/  FMNMX3 R30, R24, R86, R85, !PT ;  /* 0x00000056181e7276 */ /* 0x000fe20007800055 */
[----:B------:R-:W-:-:S04]  /*1200*/  IMAD R24, R59, UR5, RZ ;  /* 0x000000053b187c24 */ /* 0x000fc8000f8e02ff */
[----:B------:R-:W1:Y:S01]  /*1210*/  SHFL.BFLY PT, R29, R30, 0x1, 0x1f ;  /* 0x0c201f001e1d7f89 */ /* 0x000e6200000e0000 */
[----:B------:R-:W-:Y:S02]  /*1220*/  LEA R24, R24, R71, 0x5 ;  /* 0x0000004718187211 */ /* 0x000fe400078e28ff */
[----:B------:R-:W-:Y:S02]  /*1230*/  LOP3.LUT R71, R78, 0x70, RZ, 0xc0, !PT ;  /* 0x000000704e477812 */ /* 0x000fe400078ec0ff */
[----:B0-----:R-:W-:-:S05]  /*1240*/  FMNMX R32, R31, R32, !PT ;  /* 0x000000201f207209 */ /* 0x001fca0007800000 */
[----:B------:R-:W0:Y:S01]  /*1250*/  SHFL.BFLY PT, R81, R32, 0x4, 0x1f ;  /* 0x0c801f0020517f89 */ /* 0x000e2200000e0000 */
[----:B-1----:R-:W-:Y:S02]  /*1260*/  FMNMX R93, R30, R29, !PT ;  /* 0x0000001d1e5d7209 */ /* 0x002fe40007800000 */
[C---:B------:R-:W-:Y:S02]  /*1270*/  IADD3 R29, PT, PT, R25.reuse, 0x1, RZ ;  /* 0x00000001191d7810 */ /* 0x040fe40007ffe0ff */
[----:B------:R-:W-:Y:S01]  /*1280*/  IADD3 R25, PT, PT, R25, 0x3, RZ ;  /* 0x0000000319197810 */ /* 0x000fe20007ffe0ff */
[----:B------:R-:W1:Y:S01]  /*1290*/  SHFL.BFLY PT, R34, R93, 0x2, 0x1f ;  /* 0x0c401f005d227f89 */ /* 0x000e6200000e0000 */
[-C--:B------:R-:W-:Y:S02]  /*12a0*/  ISETP.GT.U32.AND P1, PT, R28, R29.reuse, PT ;  /* 0x0000001d1c00720c */ /* 0x080fe40003f24070 */
[C---:B------:R-:W-:Y:S02]  /*12b0*/  ISETP.GT.U32.AND P5, PT, R22.reuse, R29, PT ;  /* 0x0000001d1600720c */ /* 0x040fe40003fa4070 */
[----:B------:R-:W-:-:S02]  /*12c0*/  ISETP.GT.U32.AND P2, PT, R22, R25, PT ;  /* 0x000000191600720c */ /* 0x000fc40003f44070 */
[----:B------:R-:W-:Y:S02]  /*12d0*/  ISETP.GE.U32.AND P3, PT, R22, R25, PT ;  /* 0x000000191600720c */ /* 0x000fe40003f66070 */
[----:B------:R-:W-:Y:S02]  /*12e0*/  ISETP.GT.U32.AND P6, PT, R23, R29, PT ;  /* 0x0000001d1700720c */ /* 0x000fe40003fc4070 */
[----:B------:R-:W-:Y:S02]  /*12f0*/  FSEL R66, R66, -INF , !P5 ;  /* 0xff80000042427808 */ /* 0x000fe40006800000 */
[----:B------:R-:W-:Y:S02]  /*1300*/  FSEL R84, R84, -INF , !P6 ;  /* 0xff80000054547808 */ /* 0x000fe40007000000 */
[----:B------:R-:W-:Y:S02]  /*1310*/  FSEL R83, R83, -INF , !P1 ;  /* 0xff80000053537808 */ /* 0x000fe40004800000 */
[----:B------:R-:W-:-:S02]  /*1320*/  FMNMX3 R79, R66, -INF , R87, !PT ;  /* 0xff800000424f7876 */ /* 0x000fc40007800057 */
[----:B0-----:R-:W-:Y:S02]  /*1330*/  FMNMX R81, R32, R81, !PT ;  /* 0x0000005120517209 */ /* 0x001fe40007800000 */
[----:B------:R-:W-:Y:S02]  /*1340*/  FMNMX3 R79, R79, R84, R83, !PT ;  /* 0x000000544f4f7276 */ /* 0x000fe40007800053 */
[----:B------:R-:W-:Y:S01]  /*1350*/  ISETP.GT.U32.AND P4, PT, R23, R25, PT ;  /* 0x000000191700720c */ /* 0x000fe20003f84070 */
[--C-:B------:R-:W-:Y:S01]  /*1360*/  FADD R27, R27, -R81.reuse ;  /* 0x800000511b1b7221 */ /* 0x100fe20000000000 */
[--C-:B------:R-:W-:Y:S01]  /*1370*/  FADD R26, R26, -R81.reuse ;  /* 0x800000511a1a7221 */ /* 0x100fe20000000000 */
[--C-:B------:R-:W-:Y:S01]  /*1380*/  FADD R21, R21, -R81.reuse ;  /* 0x8000005115157221 */ /* 0x100fe20000000000 */
[----:B------:R-:W-:Y:S01]  /*1390*/  SHF.L.U32 R23, R64, 0x3, RZ ;  /* 0x0000000340177819 */ /* 0x000fe200000006ff */
[----:B------:R-:W-:Y:S01]  /*13a0*/  FMUL R22, R27, 1.4426950216293334961 ;  /* 0x3fb8aa3b1b167820 */ /* 0x000fe20000400000 */
[----:B------:R-:W-:Y:S01]  /*13b0*/  FMUL R28, R26, 1.4426950216293334961 ;  /* 0x3fb8aa3b1a1c7820 */ /* 0x000fe20000400000 */
[----:B------:R-:W-:Y:S01]  /*13c0*/  FMUL R29, R21, 1.4426950216293334961 ;  /* 0x3fb8aa3b151d7820 */ /* 0x000fe20000400000 */
[----:B------:R-:W-:Y:S01]  /*13d0*/  FADD R21, R20, -R81 ;  /* 0x8000005114157221 */ /* 0x000fe20000000000 */
[----:B------:R-:W-:Y:S01]  /*13e0*/  FMUL R64, R36, UR4 ;  /* 0x0000000424407c20 */ /* 0x000fe20008400000 */
[----:B------:R-:W-:Y:S01]  /*13f0*/  FSETP.GEU.AND P5, PT, R22, -126, PT ;  /* 0xc2fc00001600780b */ /* 0x000fe20003fae000 */
[----:B------:R-:W0:Y:S01]  /*1400*/  LDC.64 R36, c[0x0][0x390] ;  /* 0x0000e400ff247b82 */ /* 0x000e220000000a00 */
[----:B------:R-:W-:Y:S01]  /*1410*/  FSETP.GEU.AND P6, PT, R28, -126, PT ;  /* 0xc2fc00001c00780b */ /* 0x000fe20003fce000 */
[----:B------:R-:W-:Y:S01]  /*1420*/  FMUL R30, R21, 1.4426950216293334961 ;  /* 0x3fb8aa3b151e7820 */ /* 0x000fe20000400000 */
[----:B------:R-:W-:-:S02]  /*1430*/  FSETP.GEU.AND P1, PT, R29, -126, PT ;  /* 0xc2fc00001d00780b */ /* 0x000fc40003f2e000 */
[----:B------:R-:W-:Y:S02]  /*1440*/  SHF.L.U32 R25, R70, 0x1, RZ ;  /* 0x0000000146197819 */ /* 0x000fe400000006ff */
[----:B------:R-:W-:Y:S02]  /*1450*/  SHF.L.U32 R26, R69, 0x1, RZ ;  /* 0x00000001451a7819 */ /* 0x000fe400000006ff */
[----:B------:R-:W-:Y:S02]  /*1460*/  SHF.L.U32 R27, R68, 0x1, RZ ;  /* 0x00000001441b7819 */ /* 0x000fe400000006ff */
[----:B------:R-:W-:Y:S01]  /*1470*/  FSEL R64, R64, -INF , !P2 ;  /* 0xff80000040407808 */ /* 0x000fe20005000000 */
[----:B------:R-:W-:Y:S01]  /*1480*/  @!P5 FMUL R22, R22, 0.5 ;  /* 0x3f0000001616d820 */ /* 0x000fe20000400000 */
[----:B------:R-:W-:Y:S01]  /*1490*/  FSETP.GEU.AND P2, PT, R30, -126, PT ;  /* 0xc2fc00001e00780b */ /* 0x000fe20003f4e000 */
[----:B------:R-:W-:Y:S01]  /*14a0*/  @!P6 FMUL R28, R28, 0.5 ;  /* 0x3f0000001c1ce820 */ /* 0x000fe20000400000 */
[----:B------:R-:W-:Y:S01]  /*14b0*/  LOP3.LUT R31, R23, 0x1fc0, RZ, 0xc0, !PT ;  /* 0x00001fc0171f7812 */ /* 0x000fe200078ec0ff */
[----:B------:R-:W2:Y:S01]  /*14c0*/  MUFU.EX2 R20, R22 ;  /* 0x0000001600147308 */ /* 0x000ea20000000800 */
[----:B------:R-:W-:Y:S01]  /*14d0*/  @!P1 FMUL R29, R29, 0.5 ;  /* 0x3f0000001d1d9820 */ /* 0x000fe20000400000 */
[----:B------:R-:W-:-:S02]  /*14e0*/  LOP3.LUT R33, R25, 0x3fc0, RZ, 0xc0, !PT ;  /* 0x00003fc019217812 */ /* 0x000fc400078ec0ff */
[----:B------:R-:W-:Y:S01]  /*14f0*/  LOP3.LUT R35, R26, 0x3fc0, RZ, 0xc0, !PT ;  /* 0x00003fc01a237812 */ /* 0x000fe200078ec0ff */
[----:B------:R-:W-:Y:S01]  /*1500*/  IMAD R26, R67, 0x210, R74 ;  /* 0x00000210431a7824 */ /* 0x000fe200078e024a */
[----:B------:R-:W-:Y:S02]  /*1510*/  LOP3.LUT R27, R27, 0x3fc0, RZ, 0xc0, !PT ;  /* 0x00003fc01b1b7812 */ /* 0x000fe400078ec0ff */
[----:B------:R3:W4:Y:S01]  /*1520*/  MUFU.EX2 R21, R28 ;  /* 0x0000001c00157308 */ /* 0x0007220000000800 */
[----:B------:R-:W-:Y:S01]  /*1530*/  IADD3 R25, PT, PT, R24, R31, RZ ;  /* 0x0000001f18197210 */ /* 0x000fe20007ffe0ff */
[----:B------:R-:W-:Y:S01]  /*1540*/  @!P2 FMUL R30, R30, 0.5 ;  /* 0x3f0000001e1ea820 */ /* 0x000fe20000400000 */
[----:B------:R-:W-:Y:S02]  /*1550*/  IADD3 R31, PT, PT, R24, R27, RZ ;  /* 0x0000001b181f7210 */ /* 0x000fe40007ffe0ff */
[----:B------:R-:W-:Y:S02]  /*1560*/  IADD3 R77, PT, PT, R26, R71, RZ ;  /* 0x000000471a4d7210 */ /* 0x000fe40007ffe0ff */
[----:B-1----:R-:W-:Y:S01]  /*1570*/  FMNMX R93, R93, R34, !PT ;  /* 0x000000225d5d7209 */ /* 0x002fe20007800000 */
[----:B------:R1:W5:Y:S01]  /*1580*/  MUFU.EX2 R22, R29 ;  /* 0x0000001d00167308 */ /* 0x0003620000000800 */
[----:B---3--:R-:W3:Y:S01]  /*1590*/  SHFL.BFLY PT, R28, R79, 0x1, 0x1f ;  /* 0x0c201f004f1c7f89 */ /* 0x008ee200000e0000 */
[----:B--2---:R-:W-:Y:S01]  /*15a0*/  @!P5 FMUL R20, R20, R20 ;  /* 0x000000141414d220 */ /* 0x004fe20000400000 */
[----:B------:R-:W-:-:S02]  /*15b0*/  FSEL R62, R62, -INF , !P3 ;  /* 0xff8000003e3e7808 */ /* 0x000fc40005800000 */
[----:B------:R-:W-:Y:S01]  /*15c0*/  FSEL R57, R57, -INF , !P4 ;  /* 0xff80000039397808 */ /* 0x000fe20006000000 */
[----:B------:R-:W-:Y:S01]  /*15d0*/  SHFL.BFLY PT, R80, R93, 0x4, 0x1f ;  /* 0x0c801f005d507f89 */ /* 0x000fe200000e0000 */
[----:B------:R-:W-:Y:S01]  /*15e0*/  FMNMX3 R91, R64, -INF , R62, !PT ;  /* 0xff800000405b7876 */ /* 0x000fe2000780003e */
[----:B------:R-:W2:Y:S01]  /*15f0*/  MUFU.EX2 R23, R30 ;  /* 0x0000001e00177308 */ /* 0x000ea20000000800 */
[C---:B-1----:R-:W-:Y:S01]  /*1600*/  IADD3 R29, PT, PT, R24.reuse, R33, RZ ;  /* 0x00000021181d7210 */ /* 0x042fe20007ffe0ff */
[----:B----4-:R-:W-:Y:S01]  /*1610*/  @!P6 FMUL R21, R21, R21 ;  /* 0x000000151515e220 */ /* 0x010fe20000400000 */
[----:B------:R-:W-:Y:S01]  /*1620*/  IADD3 R33, PT, PT, R24, R35, RZ ;  /* 0x0000002318217210 */ /* 0x000fe20007ffe0ff */
[----:B------:R-:W-:Y:S01]  /*1630*/  FADD R24, RZ, R20 ;  /* 0x00000014ff187221 */ /* 0x000fe20000000000 */
[----:B------:R-:W-:-:S03]  /*1640*/  FMNMX3 R91, R91, R57, R56, !PT ;  /* 0x000000395b5b7276 */ /* 0x000fc60007800038 */
[----:B------:R-:W-:Y:S01]  /*1650*/  FADD R27, R24, R21 ;  /* 0x00000015181b7221 */ /* 0x000fe20000000000 */
[----:B0-----:R-:W-:-:S04]  /*1660*/  IMAD.WIDE R24, R25, 0x4, R36 ;  /* 0x0000000419187825 */ /* 0x001fc800078e0224 */
[----:B-----5:R-:W-:Y:S01]  /*1670*/  @!P1 FMUL R22, R22, R22 ;  /* 0x0000001616169220 */ /* 0x020fe20000400000 */
[----:B------:R-:W0:Y:S01]  /*1680*/  SHFL.BFLY PT, R82, R91, 0x1, 0x1f ;  /* 0x0c201f005b527f89 */ /* 0x000e2200000e0000 */
[----:B------:R-:W-:-:S04]  /*1690*/  IMAD.WIDE R32, R33, 0x4, R36 ;  /* 0x0000000421207825 */ /* 0x000fc800078e0224 */
[----:B------:R-:W-:Y:S02]  /*16a0*/  FADD R88, R27, R22 ;  /* 0x000000161b587221 */ /* 0x000fe40000000000 */
[----:B------:R-:W4:Y:S01]  /*16b0*/  LDG.E.128.CONSTANT R24, desc[UR10][R24.64] ;  /* 0x0000000a18187981 */ /* 0x000f22000c1e9d00 */
[----:B---3--:R-:W-:Y:S01]  /*16c0*/  FMNMX R79, R79, R28, !PT ;  /* 0x0000001c4f4f7209 */ /* 0x008fe20007800000 */
[----:B------:R-:W-:-:S04]  /*16d0*/  IMAD.WIDE R28, R29, 0x4, R36 ;  /* 0x000000041d1c7825 */ /* 0x000fc800078e0224 */
[----:B--2---:R-:W-:Y:S01]  /*16e0*/  @!P2 FMUL R23, R23, R23 ;  /* 0x000000171717a220 */ /* 0x004fe20000400000 */
[----:B------:R-:W2:Y:S01]  /*16f0*/  LDG.E.128.CONSTANT R32, desc[UR10][R32.64] ;  /* 0x0000000a20207981 */ /* 0x000ea2000c1e9d00 */
[----:B------:R-:W-:-:S03]  /*1700*/  IMAD.WIDE R36, R31, 0x4, R36 ;  /* 0x000000041f247825 */ /* 0x000fc600078e0224 */
[----:B------:R-:W3:Y:S04]  /*1710*/  LDG.E.128.CONSTANT R28, desc[UR10][R28.64] ;  /* 0x0000000a1c1c7981 */ /* 0x000ee8000c1e9d00 */
[----:B------:R-:W5:Y:S04]  /*1720*/  LDG.E.128.CONSTANT R36, desc[UR10][R36.64] ;  /* 0x0000000a24247981 */ /* 0x000f68000c1e9d00 */
[----:B------:R1:W-:Y:S04]  /*1730*/  STS.128 [R77], R20 ;  /* 0x000000144d007388 */ /* 0x0003e80000000c00 */
[----:B------:R-:W1:Y:S01]  /*1740*/  SHFL.BFLY PT, R20, R79, 0x2, 0x1f ;  /* 0x0c401f004f147f89 */ /* 0x000e6200000e0000 */
[----:B0-----:R-:W-:-:S02]  /*1750*/  FMNMX R82, R91, R82, !PT ;  /* 0x000000525b527209 */ /* 0x001fc40007800000 */
[----:B------:R-:W-:-:S03]  /*1760*/  FMNMX R80, R93, R80, !PT ;  /* 0x000000505d507209 */ /* 0x000fc60007800000 */
[----:B------:R-:W0:Y:S02]  /*1770*/  SHFL.BFLY PT, R21, R82, 0x2, 0x1f ;  /* 0x0c401f0052157f89 */ /* 0x000e2400000e0000 */
[--C-:B------:R-:W-:Y:S01]  /*1780*/  FADD R89, R89, -R80.reuse ;  /* 0x8000005059597221 */ /* 0x100fe20000000000 */
[----:B-1----:R-:W-:-:S03]  /*1790*/  FADD R22, R90, -R80 ;  /* 0x800000505a167221 */ /* 0x002fc60000000000 */
[----:B------:R-:W-:Y:S01]  /*17a0*/  FMUL R91, R89, 1.4426950216293334961 ;  /* 0x3fb8aa3b595b7820 */ /* 0x000fe20000400000 */
[----:B------:R-:W-:-:S04]  /*17b0*/  FMUL R22, R22, 1.4426950216293334961 ;  /* 0x3fb8aa3b16167820 */ /* 0x000fc80000400000 */
[----:B------:R-:W-:Y:S02]  /*17c0*/  FSETP.GEU.AND P0, PT, R91, -126, PT ;  /* 0xc2fc00005b00780b */ /* 0x000fe40003f0e000 */
[----:B------:R-:W-:Y:S02]  /*17d0*/  FSETP.GEU.AND P1, PT, R22, -126, PT ;  /* 0xc2fc00001600780b */ /* 0x000fe40003f2e000 */
[----:B------:R-:W-:-:S05]  /*17e0*/  FMNMX R89, R79, R20, !PT ;  /* 0x000000144f597209 */ /* 0x000fca0007800000 */
[----:B------:R-:W1:Y:S01]  /*17f0*/  SHFL.BFLY PT, R92, R89, 0x4, 0x1f ;  /* 0x0c801f00595c7f89 */ /* 0x000e6200000e0000 */
[----:B0-----:R-:W-:-:S03]  /*1800*/  FMNMX R90, R82, R21, !PT ;  /* 0x00000015525a7209 */ /* 0x001fc60007800000 */
[----:B------:R-:W-:Y:S02]  /*1810*/  @!P0 FMUL R91, R91, 0.5 ;  /* 0x3f0000005b5b8820 */ /* 0x000fe40000400000 */
[----:B------:R-:W-:Y:S02]  /*1820*/  @!P1 FMUL R22, R22, 0.5 ;  /* 0x3f00000016169820 */ /* 0x000fe40000400000 */
[----:B------:R-:W0:Y:S01]  /*1830*/  MUFU.EX2 R20, R91 ;  /* 0x0000005b00147308 */ /* 0x000e220000000800 */
[----:B------:R-:W0:Y:S07]  /*1840*/  SHFL.BFLY PT, R79, R90, 0x4, 0x1f ;  /* 0x0c801f005a4f7f89 */ /* 0x000e2e00000e0000 */
[----:B------:R-:W0:Y:S01]  /*1850*/  MUFU.EX2 R21, R22 ;  /* 0x0000001600157308 */ /* 0x000e220000000800 */
[----:B-1----:R-:W-:Y:S01]  /*1860*/  FMNMX R82, R89, R92, !PT ;  /* 0x0000005c59527209 */ /* 0x002fe20007800000 */
[----:B0-----:R-:W-:-:S04]  /*1870*/  @!P0 FMUL R20, R20, R20 ;  /* 0x0000001414148220 */ /* 0x001fc80000400000 */
[--C-:B------:R-:W-:Y:S01]  /*1880*/  FADD R87, R87, -R82.reuse ;  /* 0x8000005257577221 */ /* 0x100fe20000000000 */
[----:B------:R-:W-:Y:S01]  /*1890*/  @!P1 FMUL R21, R21, R21 ;  /* 0x0000001515159220 */ /* 0x000fe20000400000 */
[----:B------:R-:W-:Y:S02]  /*18a0*/  FADD R66, R66, -R82 ;  /* 0x8000005242427221 */ /* 0x000fe40000000000 */
[----:B------:R-:W-:Y:S01]  /*18b0*/  FMUL R87, R87, 1.4426950216293334961 ;  /* 0x3fb8aa3b57577820 */ /* 0x000fe20000400000 */
[----:B------:R-:W-:Y:S01]  /*18c0*/  FADD R92, RZ, R20 ;  /* 0x00000014ff5c7221 */ /* 0x000fe20000000000 */
[----:B------:R0:W-:Y:S01]  /*18d0*/  STS.64 [R77+0x108], R20 ;  /* 0x000108144d007388 */ /* 0x0001e20000000a00 */
[----:B------:R-:W-:Y:S01]  /*18e0*/  FMUL R66, R66, 1.4426950216293334961 ;  /* 0x3fb8aa3b42427820 */ /* 0x000fe20000400000 */
[----:B------:R-:W-:Y:S01]  /*18f0*/  FMNMX R79, R90, R79, !PT ;  /* 0x0000004f5a4f7209 */ /* 0x000fe20007800000 */
[----:B------:R-:W-:Y:S01]  /*1900*/  FADD R89, R92, R21 ;  /* 0x000000155c597221 */ /* 0x000fe20000000000 */
[----:B------:R-:W-:Y:S01]  /*1910*/  FSETP.GEU.AND P6, PT, R87, -126, PT ;  /* 0xc2fc00005700780b */ /* 0x000fe20003fce000 */
[----:B0-----:R-:W-:Y:S01]  /*1920*/  FADD R20, R84, -R82 ;  /* 0x8000005254147221 */ /* 0x001fe20000000000 */
[----:B------:R-:W-:-:S03]  /*1930*/  FSETP.GEU.AND P1, PT, R66, -126, PT ;  /* 0xc2fc00004200780b */ /* 0x000fc60003f2e000 */
[----:B------:R-:W-:Y:S01]  /*1940*/  FMUL R21, R20, 1.4426950216293334961 ;  /* 0x3fb8aa3b14157820 */ /* 0x000fe20000400000 */
[----:B------:R-:W-:-:S04]  /*1950*/  FADD R64, R64, -R79 ;  /* 0x8000004f40407221 */ /* 0x000fc80000000000 */
[----:B------:R-:W-:Y:S01]  /*1960*/  FSETP.GEU.AND P5, PT, R21, -126, PT ;  /* 0xc2fc00001500780b */ /* 0x000fe20003fae000 */
[----:B------:R-:W-:Y:S01]  /*1970*/  FMUL R64, R64, 1.4426950216293334961 ;  /* 0x3fb8aa3b40407820 */ /* 0x000fe20000400000 */
[----:B------:R-:W-:Y:S01]  /*1980*/  FADD R20, R86, -R80 ;  /* 0x8000005056147221 */ /* 0x000fe20000000000 */
[----:B------:R-:W-:-:S03]  /*1990*/  @!P6 FMUL R87, R87, 0.5 ;  /* 0x3f0000005757e820 */ /* 0x000fc60000400000 */
[----:B------:R-:W-:Y:S01]  /*19a0*/  FSETP.GEU.AND P3, PT, R64, -126, PT ;  /* 0xc2fc00004000780b */ /* 0x000fe20003f6e000 */
[----:B------:R-:W-:Y:S01]  /*19b0*/  FMUL R22, R20, 1.4426950216293334961 ;  /* 0x3fb8aa3b14167820 */ /* 0x000fe20000400000 */
[----:B------:R-:W-:Y:S01]  /*19c0*/  @!P1 FMUL R66, R66, 0.5 ;  /* 0x3f00000042429820 */ /* 0x000fe20000400000 */
[----:B------:R-:W0:Y:S04]  /*19d0*/  MUFU.EX2 R20, R87 ;  /* 0x0000005700147308 */ /* 0x000e280000000800 */
[----:B------:R-:W-:-:S04]  /*19e0*/  @!P5 FMUL R21, R21, 0.5 ;  /* 0x3f0000001515d820 */ /* 0x000fc80000400000 */
[----:B------:R-:W1:Y:S01]  /*19f0*/  MUFU.EX2 R84, R66 ;  /* 0x0000004200547308 */ /* 0x000e620000000800 */
[----:B------:R-:W-:Y:S01]  /*1a00*/  FADD R83, R83, -R82 ;  /* 0x8000005253537221 */ /* 0x000fe20000000000 */
[----:B------:R-:W-:Y:S01]  /*1a10*/  @!P3 FMUL R64, R64, 0.5 ;  /* 0x3f0000004040b820 */ /* 0x000fe20000400000 */
[----:B------:R-:W-:Y:S01]  /*1a20*/  FADD R85, R85, -R80 ;  /* 0x8000005055557221 */ /* 0x000fe20000000000 */
[----:B------:R-:W-:-:S04]  /*1a30*/  FADD R62, R62, -R79 ;  /* 0x8000004f3e3e7221 */ /* 0x000fc80000000000 */
[----:B------:R-:W1:Y:S01]  /*1a40*/  MUFU.EX2 R21, R21 ;  /* 0x0000001500157308 */ /* 0x000e620000000800 */
[----:B------:R-:W-:Y:S01]  /*1a50*/  FADD R57, R57, -R79 ;  /* 0x8000004f39397221 */ /* 0x000fe20000000000 */
[----:B------:R-:W-:Y:S01]  /*1a60*/  FMUL R90, R83, 1.4426950216293334961 ;  /* 0x3fb8aa3b535a7820 */ /* 0x000fe20000400000 */
[----:B------:R-:W-:Y:S01]  /*1a70*/  FADD R88, R88, R23 ;  /* 0x0000001758587221 */ /* 0x000fe20000000000 */
[----:B------:R-:W-:Y:S01]  /*1a80*/  FMUL R23, R85, 1.4426950216293334961 ;  /* 0x3fb8aa3b55177820 */ /* 0x000fe20000400000 */
[----:B------:R-:W-:-:S03]  /*1a90*/  FSETP.GEU.AND P0, PT, R22, -126, PT ;  /* 0xc2fc00001600780b */ /* 0x000fc60003f0e000 */
[----:B------:R1:W1:Y:S01]  /*1aa0*/  MUFU.EX2 R86, R64 ;  /* 0x0000004000567308 */ /* 0x0002620000000800 */
[----:B------:R-:W-:Y:S01]  /*1ab0*/  FMUL R57, R57, 1.4426950216293334961 ;  /* 0x3fb8aa3b39397820 */ /* 0x000fe20000400000 */
[----:B0-----:R-:W-:Y:S01]  /*1ac0*/  @!P6 FMUL R20, R20, R20 ;  /* 0x000000141414e220 */ /* 0x001fe20000400000 */
[----:B------:R-:W-:Y:S01]  /*1ad0*/  FSETP.GEU.AND P6, PT, R90, -126, PT ;  /* 0xc2fc00005a00780b */ /* 0x000fe20003fce000 */
[----:B-1----:R-:W-:Y:S01]  /*1ae0*/  FMUL R64, R62, 1.4426950216293334961 ;  /* 0x3fb8aa3b3e407820 */ /* 0x002fe20000400000 */
[----:B------:R-:W-:Y:S01]  /*1af0*/  FADD R62, R56, -R79 ;  /* 0x8000004f383e7221 */ /* 0x000fe20000000000 */
[----:B------:R-:W-:Y:S01]  /*1b00*/  FSETP.GEU.AND P4, PT, R23, -126, PT ;  /* 0xc2fc00001700780b */ /* 0x000fe20003f8e000 */
[----:B------:R-:W-:Y:S02]  /*1b10*/  @!P1 FMUL R84, R84, R84 ;  /* 0x0000005454549220 */ /* 0x000fe40000400000 */
[----:B------:R-:W-:Y:S01]  /*1b20*/  FSETP.GEU.AND P2, PT, R64, -126, PT ;  /* 0xc2fc00004000780b */ /* 0x000fe20003f4e000 */
[----:B------:R-:W-:Y:S01]  /*1b30*/  FMUL R92, R62, 1.4426950216293334961 ;  /* 0x3fb8aa3b3e5c7820 */ /* 0x000fe20000400000 */
[----:B------:R-:W-:Y:S01]  /*1b40*/  FSETP.GEU.AND P1, PT, R57, -126, PT ;  /* 0xc2fc00003900780b */ /* 0x000fe20003f2e000 */
[----:B------:R-:W-:-:S03]  /*1b50*/  @!P5 FMUL R21, R21, R21 ;  /* 0x000000151515d220 */ /* 0x000fc60000400000 */
[----:B------:R-:W-:Y:S01]  /*1b60*/  FSETP.GEU.AND P5, PT, R92, -126, PT ;  /* 0xc2fc00005c00780b */ /* 0x000fe20003fae000 */
[----:B------:R-:W-:Y:S01]  /*1b70*/  @!P0 FMUL R22, R22, 0.5 ;  /* 0x3f00000016168820 */ /* 0x000fe20000400000 */
[----:B------:R-:W-:Y:S02]  /*1b80*/  @!P6 FMUL R90, R90, 0.5 ;  /* 0x3f0000005a5ae820 */ /* 0x000fe40000400000 */
[----:B------:R-:W-:-:S03]  /*1b90*/  @!P4 FMUL R23, R23, 0.5 ;  /* 0x3f0000001717c820 */ /* 0x000fc60000400000 */
[----:B------:R-:W-:Y:S01]  /*1ba0*/  @!P2 FMUL R64, R64, 0.5 ;  /* 0x3f0000004040a820 */ /* 0x000fe20000400000 */
[----:B------:R-:W0:Y:S01]  /*1bb0*/  MUFU.EX2 R22, R22 ;  /* 0x0000001600167308 */ /* 0x000e220000000800 */
[----:B------:R-:W-:-:S04]  /*1bc0*/  @!P1 FMUL R57, R57, 0.5 ;  /* 0x3f00000039399820 */ /* 0x000fc80000400000 */
[----:B------:R-:W-:-:S03]  /*1bd0*/  @!P5 FMUL R92, R92, 0.5 ;  /* 0x3f0000005c5cd820 */ /* 0x000fc60000400000 */
[----:B------:R-:W1:Y:S08]  /*1be0*/  MUFU.EX2 R56, R64 ;  /* 0x0000004000387308 */ /* 0x000e700000000800 */
[----:B------:R-:W1:Y:S01]  /*1bf0*/  MUFU.EX2 R90, R90 ;  /* 0x0000005a005a7308 */ /* 0x000e620000000800 */
[----:B------:R-:W-:-:S07]  /*1c00*/  FADD R83, RZ, R84 ;  /* 0x00000054ff537221 */ /* 0x000fce0000000000 */
[----:B------:R-:W1:Y:S08]  /*1c10*/  MUFU.EX2 R23, R23 ;  /* 0x0000001700177308 */ /* 0x000e700000000800 */
[----:B------:R-:W1:Y:S01]  /*1c20*/  MUFU.EX2 R57, R57 ;  /* 0x0000003900397308 */ /* 0x000e620000000800 */
[----:B------:R-:W-:Y:S01]  /*1c30*/  FADD R62, R83, R20 ;  /* 0x00000014533e7221 */ /* 0x000fe20000000000 */
[----:B------:R-:W-:-:S06]  /*1c40*/  @!P3 FMUL R86, R86, R86 ;  /* 0x000000565656b220 */ /* 0x000fcc0000400000 */
[----:B------:R-:W1:Y:S01]  /*1c50*/  MUFU.EX2 R92, R92 ;  /* 0x0000005c005c7308 */ /* 0x000e620000000800 */
[----:B------:R1:W-:Y:S01]  /*1c60*/  STS.64 [R77+0x88], R20 ;  /* 0x000088144d007388 */ /* 0x0003e20000000a00 */
[----:B------:R-:W-:Y:S01]  /*1c70*/  FADD R83, R62, R21 ;  /* 0x000000153e537221 */ /* 0x000fe20000000000 */
[----:B0-----:R-:W-:Y:S01]  /*1c80*/  @!P0 FMUL R22, R22, R22 ;  /* 0x0000001616168220 */ /* 0x001fe20000400000 */
[----:B-1----:R-:W-:Y:S01]  /*1c90*/  @!P2 FMUL R56, R56, R56 ;  /* 0x000000383838a220 */ /* 0x002fe20000400000 */
[----:B------:R-:W-:Y:S01]  /*1ca0*/  @!P6 FMUL R90, R90, R90 ;  /* 0x0000005a5a5ae220 */ /* 0x000fe20000400000 */
[----:B------:R-:W-:Y:S01]  /*1cb0*/  @!P4 FMUL R23, R23, R23 ;  /* 0x000000171717c220 */ /* 0x000fe20000400000 */
[----:B------:R-:W-:Y:S01]  /*1cc0*/  FADD R64, R89, R22 ;  /* 0x0000001659407221 */ /* 0x000fe20000000000 */
[----:B------:R-:W-:Y:S01]  /*1cd0*/  @!P1 FMUL R57, R57, R57 ;  /* 0x0000003939399220 */ /* 0x000fe20000400000 */
[----:B------:R-:W-:Y:S01]  /*1ce0*/  FADD R21, RZ, R86 ;  /* 0x00000056ff157221 */ /* 0x000fe20000000000 */
[----:B------:R-:W-:-:S03]  /*1cf0*/  FADD R62, R83, R90 ;  /* 0x0000005a533e7221 */ /* 0x000fc60000000000 */
[----:B------:R-:W-:Y:S01]  /*1d00*/  FADD R20, R21, R56 ;  /* 0x0000003815147221 */ /* 0x000fe20000000000 */
[----:B------:R-:W-:Y:S01]  /*1d10*/  STS.64 [R77+0x110], R22 ;  /* 0x000110164d007388 */ /* 0x000fe20000000a00 */
[----:B------:R-:W-:Y:S01]  /*1d20*/  FADD R83, R64, R23 ;  /* 0x0000001740537221 */ /* 0x000fe20000000000 */
[----:B------:R-:W-:Y:S01]  /*1d30*/  @!P5 FMUL R92, R92, R92 ;  /* 0x0000005c5c5cd220 */ /* 0x000fe20000400000 */
[----:B------:R-:W-:Y:S01]  /*1d40*/  FADD R21, R20, R57 ;  /* 0x0000003914157221 */ /* 0x000fe20000000000 */
[----:B------:R-:W0:Y:S04]  /*1d50*/  SHFL.BFLY PT, R23, R88, 0x1, 0x1f ;  /* 0x0c201f0058177f89 */ /* 0x000e2800000e0000 */
[----:B------:R-:W1:Y:S01]  /*1d60*/  SHFL.BFLY PT, R85, R62, 0x1, 0x1f ;  /* 0x0c201f003e557f89 */ /* 0x000e6200000e0000 */
[----:B------:R-:W-:-:S05]  /*1d70*/  FADD R21, R21, R92 ;  /* 0x0000005c15157221 */ /* 0x000fca0000000000 */
[----:B------:R-:W1:Y:S01]  /*1d80*/  SHFL.BFLY PT, R20, R21, 0x1, 0x1f ;  /* 0x0c201f0015147f89 */ /* 0x000e6200000e0000 */
[----:B------:R-:W-:-:S03]  /*1d90*/  FMNMX R64, R82, R73, !PT ;  /* 0x0000004952407209 */ /* 0x000fc60007800000 */
[----:B------:R-:W1:Y:S02]  /*1da0*/  SHFL.BFLY PT, R87, R83, 0x1, 0x1f ;  /* 0x0c201f0053577f89 */ /* 0x000e6400000e0000 */
[----:B------:R-:W-:Y:S02]  /*1db0*/  FADD R73, -R64, R73 ;  /* 0x0000004940497221 */ /* 0x000fe40000000100 */
[----:B------:R1:W-:Y:S01]  /*1dc0*/  STS.64 [R77+0x190], R56 ;  /* 0x000190384d007388 */ /* 0x0003e20000000a00 */
[----:B0-----:R-:W-:Y:S01]  /*1dd0*/  FADD R22, R88, R23 ;  /* 0x0000001758167221 */ /* 0x001fe20000000000 */
[----:B-1----:R-:W-:Y:S01]  /*1de0*/  FADD R23, R62, R85 ;  /* 0x000000553e177221 */ /* 0x002fe20000000000 */
[----:B------:R-:W-:Y:S01]  /*1df0*/  FMNMX R62, R80, R65, !PT ;  /* 0x00000041503e7209 */ /* 0x000fe20007800000 */
[----:B------:R-:W-:Y:S04]  /*1e00*/  STS [R77+0x84], R84 ;  /* 0x000084544d007388 */ /* 0x000fe80000000800 */
[----:B------:R-:W-:Y:S04]  /*1e10*/  STS [R77+0x90], R90 ;  /* 0x0000905a4d007388 */ /* 0x000fe80000000800 */
[----:B------:R-:W-:Y:S04]  /*1e20*/  STS [R77+0x18c], R86 ;  /* 0x00018c564d007388 */ /* 0x000fe80000000800 */
[----:B------:R0:W-:Y:S01]  /*1e30*/  STS [R77+0x198], R92 ;  /* 0x0001985c4d007388 */ /* 0x0001e20000000800 */
[----:B------:R-:W-:-:S02]  /*1e40*/  FMNMX R66, R81, R75, !PT ;  /* 0x0000004b51427209 */ /* 0x000fc40007800000 */
[----:B------:R-:W-:Y:S01]  /*1e50*/  FMNMX R56, R79, R63, !PT ;  /* 0x0000003f4f387209 */ /* 0x000fe20007800000 */
[----:B0-----:R-:W-:Y:S01]  /*1e60*/  FADD R77, -R62, R65 ;  /* 0x000000413e4d7221 */ /* 0x001fe20000000100 */
[----:B------:R-:W-:Y:S01]  /*1e70*/  FMUL R65, R73, 1.4426950216293334961 ;  /* 0x3fb8aa3b49417820 */ /* 0x000fe20000400000 */
[----:B------:R-:W-:Y:S01]  /*1e80*/  FADD R73, R21, R20 ;  /* 0x0000001415497221 */ /* 0x000fe20000000000 */
[----:B------:R-:W-:Y:S01]  /*1e90*/  FADD R75, -R66, R75 ;  /* 0x0000004b424b7221 */ /* 0x000fe20000000100 */
[----:B------:R-:W-:-:S03]  /*1ea0*/  FADD R63, -R56, R63 ;  /* 0x0000003f383f7221 */ /* 0x000fc60000000100 */
[----:B------:R-:W0:Y:S01]  /*1eb0*/  SHFL.BFLY PT, R90, R73, 0x2, 0x1f ;  /* 0x0c401f00495a7f89 */ /* 0x000e2200000e0000 */
[----:B------:R-:W-:Y:S01]  /*1ec0*/  FMUL R75, R75, 1.4426950216293334961 ;  /* 0x3fb8aa3b4b4b7820 */ /* 0x000fe20000400000 */
[----:B------:R-:W-:Y:S01]  /*1ed0*/  FADD R57, R83, R87 ;  /* 0x0000005753397221 */ /* 0x000fe20000000000 */
[----:B------:R-:W-:Y:S01]  /*1ee0*/  FMUL R83, R63, 1.4426950216293334961 ;  /* 0x3fb8aa3b3f537820 */ /* 0x000fe20000400000 */
[----:B------:R-:W1:Y:S01]  /*1ef0*/  SHFL.BFLY PT, R21, R22, 0x2, 0x1f ;  /* 0x0c401f0016157f89 */ /* 0x000e6200000e0000 */
[----:B------:R-:W-:Y:S01]  /*1f00*/  FMUL R20, R77, 1.4426950216293334961 ;  /* 0x3fb8aa3b4d147820 */ /* 0x000fe20000400000 */
[----:B------:R-:W-:Y:S02]  /*1f10*/  FSETP.GEU.AND P0, PT, R75, -126, PT ;  /* 0xc2fc00004b00780b */ /* 0x000fe40003f0e000 */
[----:B------:R-:W4:Y:S01]  /*1f20*/  SHFL.BFLY PT, R86, R23, 0x2, 0x1f ;  /* 0x0c401f0017567f89 */ /* 0x000f2200000e0000 */
[----:B------:R-:W-:-:S03]  /*1f30*/  FSETP.GEU.AND P3, PT, R83, -126, PT ;  /* 0xc2fc00005300780b */ /* 0x000fc60003f6e000 */
[----:B------:R-:W2:Y:S01]  /*1f40*/  SHFL.BFLY PT, R88, R57, 0x2, 0x1f ;  /* 0x0c401f0039587f89 */ /* 0x000ea200000e0000 */
[----:B------:R-:W-:Y:S02]  /*1f50*/  FSETP.GEU.AND P2, PT, R20, -126, PT ;  /* 0xc2fc00001400780b */ /* 0x000fe40003f4e000 */
[----:B------:R-:W-:-:S04]  /*1f60*/  FSETP.GEU.AND P1, PT, R65, -126, PT ;  /* 0xc2fc00004100780b */ /* 0x000fc80003f2e000 */
[----:B------:R-:W-:-:S03]  /*1f70*/  @!P0 FMUL R75, R75, 0.5 ;  /* 0x3f0000004b4b8820 */ /* 0x000fc60000400000 */
[----:B------:R-:W-:Y:S01]  /*1f80*/  @!P3 FMUL R83, R83, 0.5 ;  /* 0x3f0000005353b820 */ /* 0x000fe20000400000 */
[----:B0-----:R-:W-:Y:S01]  /*1f90*/  FADD R73, R73, R90 ;  /* 0x0000005a49497221 */ /* 0x001fe20000000000 */
[----:B------:R-:W0:Y:S02]  /*1fa0*/  MUFU.EX2 R84, R75 ;  /* 0x0000004b00547308 */ /* 0x000e240000000800 */
[----:B------:R-:W-:Y:S01]  /*1fb0*/  @!P2 FMUL R20, R20, 0.5 ;  /* 0x3f0000001414a820 */ /* 0x000fe20000400000 */
[----:B------:R-:W-:Y:S02]  /*1fc0*/  IADD3 R90, PT, PT, R76, 0x3080, RZ ;  /* 0x000030804c5a7810 */ /* 0x000fe40007ffe0ff */
[----:B------:R-:W3:Y:S01]  /*1fd0*/  SHFL.BFLY PT, R76, R73, 0x4, 0x1f ;  /* 0x0c801f00494c7f89 */ /* 0x000ee200000e0000 */
[----:B-1----:R-:W-:Y:S02]  /*1fe0*/  FADD R22, R22, R21 ;  /* 0x0000001516167221 */ /* 0x002fe40000000000 */
[----:B------:R-:W1:Y:S01]  /*1ff0*/  MUFU.EX2 R83, R83 ;  /* 0x0000005300537308 */ /* 0x000e620000000800 */
[----:B----4-:R-:W-:Y:S01]  /*2000*/  FADD R21, R23, R86 ;  /* 0x0000005617157221 */ /* 0x010fe20000000000 */
[----:B------:R-:W-:Y:S01]  /*2010*/  @!P1 FMUL R65, R65, 0.5 ;  /* 0x3f00000041419820 */ /* 0x000fe20000400000 */
[----:B--2---:R-:W-:-:S05]  /*2020*/  FADD R23, R57, R88 ;  /* 0x0000005839177221 */ /* 0x004fca0000000000 */
[----:B------:R-:W2:Y:S01]  /*2030*/  MUFU.EX2 R20, R20 ;  /* 0x0000001400147308 */ /* 0x000ea20000000800 */
[----:B------:R-:W4:Y:S04]  /*2040*/  SHFL.BFLY PT, R88, R21, 0x4, 0x1f ;  /* 0x0c801f0015587f89 */ /* 0x000f2800000e0000 */
[----:B------:R-:W5:Y:S03]  /*2050*/  SHFL.BFLY PT, R86, R23, 0x4, 0x1f ;  /* 0x0c801f0017567f89 */ /* 0x000f6600000e0000 */
[----:B------:R3:W4:Y:S01]  /*2060*/  MUFU.EX2 R63, R65 ;  /* 0x00000041003f7308 */ /* 0x0007220000000800 */
[----:B0-----:R-:W-:Y:S01]  /*2070*/  @!P0 FMUL R84, R84, R84 ;  /* 0x0000005454548220 */ /* 0x001fe20000400000 */
[----:B------:R-:W-:Y:S01]  /*2080*/  FADD R81, R81, -R66 ;  /* 0x8000004251517221 */ /* 0x000fe20000000000 */
[----:B-1----:R-:W-:Y:S01]  /*2090*/  @!P3 FMUL R83, R83, R83 ;  /* 0x000000535353b220 */ /* 0x002fe20000400000 */
[----:B------:R-:W-:Y:S01]  /*20a0*/  FADD R80, R80, -R62 ;  /* 0x8000003e50507221 */ /* 0x000fe20000000000 */
[----:B------:R-:W-:Y:S01]  /*20b0*/  LEA R77, R61, R90, 0x18 ;  /* 0x0000005a3d4d7211 */ /* 0x000fe200078ec0ff */
[----:B------:R-:W-:Y:S01]  /*20c0*/  FADD R82, R82, -R64 ;  /* 0x8000004052527221 */ /* 0x000fe20000000000 */
[----:B---3--:R-:W-:Y:S01]  /*20d0*/  FMUL R65, R84, R53 ;  /* 0x0000003554417220 */ /* 0x008fe20000400000 */
[----:B------:R-:W-:Y:S01]  /*20e0*/  FMUL R53, R81, 1.4426950216293334961 ;  /* 0x3fb8aa3b51357820 */ /* 0x000fe20000400000 */
[----:B--2---:R-:W-:Y:S01]  /*20f0*/  @!P2 FMUL R20, R20, R20 ;  /* 0x000000141414a220 */ /* 0x004fe20000400000 */
[----:B------:R-:W-:Y:S01]  /*2100*/  FMUL R61, R83, R58 ;  /* 0x0000003a533d7220 */ /* 0x000fe20000400000 */
[----:B------:R-:W-:Y:S01]  /*2110*/  FADD R79, R79, -R56 ;  /* 0x800000384f4f7221 */ /* 0x000fe20000000000 */
[----:B------:R-:W-:Y:S01]  /*2120*/  FADD R58, R73, R76 ;  /* 0x0000004c493a7221 */ /* 0x000fe20000000000 */
[----:B------:R-:W-:Y:S01]  /*2130*/  FMUL R76, R80, 1.4426950216293334961 ;  /* 0x3fb8aa3b504c7820 */ /* 0x000fe20000400000 */
[----:B------:R-:W-:Y:S01]  /*2140*/  FSETP.GEU.AND P0, PT, R53, -126, PT ;  /* 0xc2fc00003500780b */ /* 0x000fe20003f0e000 */
[----:B------:R-:W-:Y:S01]  /*2150*/  FMUL R57, R20, R55 ;  /* 0x0000003714397220 */ /* 0x000fe20000400000 */
[----:B------:R-:W-:Y:S01]  /*2160*/  FMUL R55, R82, 1.4426950216293334961 ;  /* 0x3fb8aa3b52377820 */ /* 0x000fe20000400000 */
[----:B------:R-:W-:Y:S01]  /*2170*/  FMUL R79, R79, 1.4426950216293334961 ;  /* 0x3fb8aa3b4f4f7820 */ /* 0x000fe20000400000 */
[----:B----4-:R-:W-:Y:S01]  /*2180*/  @!P1 FMUL R63, R63, R63 ;  /* 0x0000003f3f3f9220 */ /* 0x010fe20000400000 */
[----:B------:R-:W-:-:S02]  /*2190*/  FSETP.GEU.AND P2, PT, R76, -126, PT ;  /* 0xc2fc00004c00780b */ /* 0x000fc40003f4e000 */
[----:B------:R-:W-:Y:S01]  /*21a0*/  FSETP.GEU.AND P1, PT, R55, -126, PT ;  /* 0xc2fc00003700780b */ /* 0x000fe20003f2e000 */
[----:B------:R-:W-:Y:S01]  /*21b0*/  FMUL R63, R63, R54 ;  /* 0x000000363f3f7220 */ /* 0x000fe20000400000 */
[----:B------:R-:W-:Y:S01]  /*21c0*/  FSETP.GEU.AND P3, PT, R79, -126, PT ;  /* 0xc2fc00004f00780b */ /* 0x000fe20003f6e000 */
[----:B------:R-:W-:Y:S01]  /*21d0*/  FADD R54, R21, R88 ;  /* 0x0000005815367221 */ /* 0x000fe20000000000 */
[----:B------:R-:W-:Y:S01]  /*21e0*/  LOP3.LUT R21, R70, 0x1fe0, RZ, 0xc0, !PT ;  /* 0x00001fe046157812 */ /* 0x000fe200078ec0ff */
[----:B-----5:R-:W-:Y:S01]  /*21f0*/  FADD R20, R23, R86 ;  /* 0x0000005617147221 */ /* 0x020fe20000000000 */
[----:B------:R-:W-:Y:S02]  /*2200*/  LOP3.LUT R69, R69, 0x1fe0, RZ, 0xc0, !PT ;  /* 0x00001fe045457812 */ /* 0x000fe400078ec0ff */
[----:B------:R-:W-:Y:S01]  /*2210*/  LOP3.LUT R23, R68, 0x1fe0, RZ, 0xc0, !PT ;  /* 0x00001fe044177812 */ /* 0x000fe200078ec0ff */
[----:B------:R-:W-:Y:S01]  /*2220*/  @!P0 FMUL R53, R53, 0.5 ;  /* 0x3f00000035358820 */ /* 0x000fe20000400000 */
[----:B------:R-:W-:-:S02]  /*2230*/  LOP3.LUT R80, R21, 0x1c, R60, 0xf8, !PT ;  /* 0x0000001c15507812 */ /* 0x000fc400078ef83c */
[--C-:B------:R-:W-:Y:S02]  /*2240*/  LOP3.LUT R82, R69, 0x1c, R60.reuse, 0xf8, !PT ;  /* 0x0000001c45527812 */ /* 0x100fe400078ef83c */
[----:B------:R-:W-:Y:S01]  /*2250*/  LOP3.LUT R84, R23, 0x1c, R60, 0xf8, !PT ;  /* 0x0000001c17547812 */ /* 0x000fe200078ef83c */
[----:B------:R-:W0:Y:S01]  /*2260*/  SHFL.BFLY PT, R75, R22, 0x4, 0x1f ;  /* 0x0c801f00164b7f89 */ /* 0x000e2200000e0000 */
[-C--:B------:R-:W-:Y:S01]  /*2270*/  IADD3 R78, PT, PT, R78, R77.reuse, RZ ;  /* 0x0000004d4e4e7210 */ /* 0x080fe20007ffe0ff */
[----:B------:R1:W2:Y:S01]  /*2280*/  MUFU.EX2 R70, R53 ;  /* 0x0000003500467308 */ /* 0x0002a20000000800 */
[-C--:B------:R-:W-:Y:S01]  /*2290*/  LEA R21, R80, R77.reuse, 0x2 ;  /* 0x0000004d50157211 */ /* 0x080fe200078e10ff */
[----:B------:R-:W-:Y:S01]  /*22a0*/  @!P2 FMUL R76, R76, 0.5 ;  /* 0x3f0000004c4ca820 */ /* 0x000fe20000400000 */
[-C--:B------:R-:W-:Y:S01]  /*22b0*/  LEA R23, R82, R77.reuse, 0x2 ;  /* 0x0000004d52177211 */ /* 0x080fe200078e10ff */
[----:B------:R-:W-:Y:S01]  /*22c0*/  @!P1 FMUL R55, R55, 0.5 ;  /* 0x3f00000037379820 */ /* 0x000fe20000400000 */
[----:B------:R-:W-:Y:S01]  /*22d0*/  @!P3 FMUL R79, R79, 0.5 ;  /* 0x3f0000004f4fb820 */ /* 0x000fe20000400000 */
[----:B------:R3:W-:Y:S01]  /*22e0*/  STS.128 [R78], R24 ;  /* 0x000000184e007388 */ /* 0x0007e20000000c00 */
[----:B-1----:R-:W-:-:S03]  /*22f0*/  LEA R53, R84, R77, 0x2 ;  /* 0x0000004d54357211 */ /* 0x002fc600078e10ff */
[----:B------:R-:W-:Y:S01]  /*2300*/  STS.128 [R21], R28 ;  /* 0x0000001c15007388 */ /* 0x000fe20000000c00 */
[----:B------:R-:W1:Y:S03]  /*2310*/  MUFU.EX2 R68, R55 ;  /* 0x0000003700447308 */ /* 0x000e660000000800 */
[----:B------:R4:W-:Y:S04]  /*2320*/  STS.128 [R23], R32 ;  /* 0x0000002017007388 */ /* 0x0009e80000000c00 */
[----:B------:R5:W-:Y:S01]  /*2330*/  STS.128 [R53], R36 ;  /* 0x0000002435007388 */ /* 0x000be20000000c00 */
[----:B------:R-:W4:Y:S08]  /*2340*/  MUFU.EX2 R76, R76 ;  /* 0x0000004c004c7308 */ /* 0x000f300000000800 */
[----:B---3--:R-:W3:Y:S01]  /*2350*/  MUFU.EX2 R78, R79 ;  /* 0x0000004f004e7308 */ /* 0x008ee20000000800 */
[----:B0-----:R-:W-:Y:S01]  /*2360*/  FADD R22, R22, R75 ;  /* 0x0000004b16167221 */ /* 0x001fe20000000000 */
[----:B--2---:R-:W-:Y:S01]  /*2370*/  @!P0 FMUL R70, R70, R70 ;  /* 0x0000004646468220 */ /* 0x004fe20000400000 */
[----:B-1----:R-:W-:Y:S01]  /*2380*/  @!P1 FMUL R68, R68, R68 ;  /* 0x0000004444449220 */ /* 0x002fe20000400000 */
[----:B------:R-:W-:-:S02]  /*2390*/  CS2R R80, SRZ ;  /* 0x0000000000507805 */ /* 0x000fc4000001ff00 */
[----:B------:R-:W-:Y:S01]  /*23a0*/  MOV R73, RZ ;  /* 0x000000ff00497202 */ /* 0x000fe20000000f00 */
[----:B----4-:R-:W-:Y:S01]  /*23b0*/  @!P2 FMUL R76, R76, R76 ;  /* 0x0000004c4c4ca220 */ /* 0x010fe20000400000 */
[----:B------:R-:W-:Y:S02]  /*23c0*/  MOV R82, RZ ;  /* 0x000000ff00527202 */ /* 0x000fe40000000f00 */
[----:B------:R-:W-:Y:S02]  /*23d0*/  CS2R R32, SRZ ;  /* 0x0000000000207805 */ /* 0x000fe4000001ff00 */
[----:B------:R-:W-:Y:S02]  /*23e0*/  MOV R75, RZ ;  /* 0x000000ff004b7202 */ /* 0x000fe40000000f00 */
[----:B------:R-:W-:Y:S01]  /*23f0*/  CS2R R34, SRZ ;  /* 0x0000000000227805 */ /* 0x000fe2000001ff00 */
[----:B---3--:R-:W-:Y:S01]  /*2400*/  @!P3 FMUL R78, R78, R78 ;  /* 0x0000004e4e4eb220 */ /* 0x008fe20000400000 */
[----:B------:R-:W-:-:S02]  /*2410*/  MOV R84, RZ ;  /* 0x000000ff00547202 */ /* 0x000fc40000000f00 */
[----:B-----5:R-:W-:Y:S02]  /*2420*/  CS2R R36, SRZ ;  /* 0x0000000000247805 */ /* 0x020fe4000001ff00 */
[----:B------:R-:W-:Y:S02]  /*2430*/  CS2R R38, SRZ ;  /* 0x0000000000267805 */ /* 0x000fe4000001ff00 */
[----:B------:R-:W-:Y:S01]  /*2440*/  MOV R69, RZ ;  /* 0x000000ff00457202 */ /* 0x000fe20000000f00 */
[----:B------:R-:W-:Y:S01]  /*2450*/  FFMA R53, R22, R70, R65 ;  /* 0x0000004616357223 */ /* 0x000fe20000000041 */
[----:B------:R-:W-:Y:S01]  /*2460*/  MOV R86, RZ ;  /* 0x000000ff00567202 */ /* 0x000fe20000000f00 */
[----:B------:R-:W-:Y:S01]  /*2470*/  FFMA R54, R54, R68, R63 ;  /* 0x0000004436367223 */ /* 0x000fe2000000003f */
[----:B------:R-:W-:Y:S01]  /*2480*/  MOV R79, RZ ;  /* 0x000000ff004f7202 */ /* 0x000fe20000000f00 */
[----:B------:R-:W-:Y:S01]  /*2490*/  FFMA R55, R20, R76, R57 ;  /* 0x0000004c14377223 */ /* 0x000fe20000000039 */
[----:B------:R-:W-:Y:S01]  /*24a0*/  FFMA R58, R58, R78, R61 ;  /* 0x0000004e3a3a7223 */ /* 0x000fe2000000003d */
[----:B------:R-:W-:Y:S06]  /*24b0*/  BAR.SYNC.DEFER_BLOCKING 0x0 ;  /* 0x0000000000007b1d */ /* 0x000fec0000010000 */
.L_x_2:
[C---:B------:R-:W-:Y:S02]  /*24c0*/  LEA R20, R81.reuse, R74, 0x2 ;  /* 0x0000004a51147211 */ /* 0x040fe400078e10ff */
[C---:B------:R-:W-:Y:S02]  /*24d0*/  LEA R22, R81.reuse, R77, 0x7 ;  /* 0x0000004d51167211 */ /* 0x040fe400078e38ff */
[----:B------:R-:W-:Y:S01]  /*24e0*/  IADD3 R81, PT, PT, R81, 0x2, RZ ;  /* 0x0000000251517810 */ /* 0x000fe20007ffe0ff */
[----:B------:R-:W-:Y:S01]  /*24f0*/  IMAD R87, R67, 0x210, R20 ;  /* 0x0000021043577824 */ /* 0x000fe200078e0214 */
[----:B------:R-:W-:Y:S02]  /*2500*/  IADD3 R89, PT, PT, R71, R22, RZ ;  /* 0x0000001647597210 */ /* 0x000fe40007ffe0ff */
[----:B------:R-:W-:Y:S02]  /*2510*/  ISETP.NE.AND P0, PT, R81, 0x20, PT ;  /* 0x000000205100780c */ /* 0x000fe40003f05270 */
[----:B------:R-:W-:Y:S04]  /*2520*/  LDS.64 R28, [R87] ;  /* 0x00000000571c7984 */ /* 0x000fe80000000a00 */
[----:B------:R-:W0:Y:S04]  /*2530*/  LDS.128 R20, [R89] ;  /* 0x0000000059147984 */ /* 0x000e280000000c00 */
[----:B------:R-:W1:Y:S04]  /*2540*/  LDS R90, [R87+0x84] ;  /* 0x00008400575a7984 */ /* 0x000e680000000800 */
[----:B------:R-:W2:Y:S04]  /*2550*/  LDS.64 R30, [R87+0x108] ;  /* 0x00010800571e7984 */ /* 0x000ea80000000a00 */
[----:B------:R-:W3:Y:S04]  /*2560*/  LDS R88, [R87+0x18c] ;  /* 0x00018c0057587984 */ /* 0x000ee80000000800 */
[----:B------:R-:W4:Y:S04]  /*2570*/  LDS.128 R24, [R89+0x80] ;  /* 0x0000800059187984 */ /* 0x000f280000000c00 */
[----:B------:R-:W5:Y:S04]  /*2580*/  LDS R85, [R87+0x88] ;  /* 0x0000880057557984 */ /* 0x000f680000000800 */
[----:B------:R-:W5:Y:S01]  /*2590*/  LDS R83, [R87+0x190] ;  /* 0x0001900057537984 */ /* 0x000f620000000800 */
[C---:B0-----:R-:W-:Y:S01]  /*25a0*/  FFMA R79, R28.reuse, R20, R79 ;  /* 0x000000141c4f7223 */ /* 0x041fe2000000004f */
[C---:B------:R-:W-:Y:S01]  /*25b0*/  FFMA R86, R28.reuse, R21, R86 ;  /* 0x000000151c567223 */ /* 0x040fe20000000056 */
[C---:B------:R-:W-:Y:S01]  /*25c0*/  FFMA R69, R28.reuse, R22, R69 ;  /* 0x000000161c457223 */ /* 0x040fe20000000045 */
[----:B------:R-:W-:Y:S01]  /*25d0*/  FFMA R38, R28, R23, R38 ;  /* 0x000000171c267223 */ /* 0x000fe20000000026 */
[C---:B-1----:R-:W-:Y:S01]  /*25e0*/  FFMA R28, R90.reuse, R20, R37 ;  /* 0x000000145a1c7223 */ /* 0x042fe20000000025 */
[C---:B------:R-:W-:Y:S01]  /*25f0*/  FFMA R34, R90.reuse, R21, R34 ;  /* 0x000000155a227223 */ /* 0x040fe20000000022 */
[C---:B------:R-:W-:Y:S01]  /*2600*/  FFMA R39, R90.reuse, R22, R39 ;  /* 0x000000165a277223 */ /* 0x040fe20000000027 */
[----:B------:R-:W-:Y:S01]  /*2610*/  FFMA R36, R90, R23, R36 ;  /* 0x000000175a247223 */ /* 0x000fe20000000024 */
[C---:B--2---:R-:W-:Y:S01]  /*2620*/  FFMA R35, R30.reuse, R20, R35 ;  /* 0x000000141e237223 */ /* 0x044fe20000000023 */
[C---:B------:R-:W-:Y:S01]  /*2630*/  FFMA R32, R30.reuse, R21, R32 ;  /* 0x000000151e207223 */ /* 0x040fe20000000020 */
[C---:B------:R-:W-:Y:S01]  /*2640*/  FFMA R33, R30.reuse, R22, R33 ;  /* 0x000000161e217223 */ /* 0x040fe20000000021 */
[----:B------:R-:W-:Y:S01]  /*2650*/  FFMA R84, R30, R23, R84 ;  /* 0x000000171e547223 */ /* 0x000fe20000000054 */
[C---:B---3--:R-:W-:Y:S01]  /*2660*/  FFMA R20, R88.reuse, R20, R75 ;  /* 0x0000001458147223 */ /* 0x048fe2000000004b */
[C---:B------:R-:W-:Y:S01]  /*2670*/  FFMA R82, R88.reuse, R21, R82 ;  /* 0x0000001558527223 */ /* 0x040fe20000000052 */
[C---:B------:R-:W-:Y:S01]  /*2680*/  FFMA R73, R88.reuse, R22, R73 ;  /* 0x0000001658497223 */ /* 0x040fe20000000049 */
[----:B------:R-:W-:Y:S01]  /*2690*/  FFMA R80, R88, R23, R80 ;  /* 0x0000001758507223 */ /* 0x000fe20000000050 */
[C---:B----4-:R-:W-:Y:S01]  /*26a0*/  FFMA R79, R24.reuse, R29, R79 ;  /* 0x0000001d184f7223 */ /* 0x050fe2000000004f */
[C---:B------:R-:W-:Y:S01]  /*26b0*/  FFMA R86, R29.reuse, R25, R86 ;  /* 0x000000191d567223 */ /* 0x040fe20000000056 */
[C---:B------:R-:W-:Y:S01]  /*26c0*/  FFMA R69, R29.reuse, R26, R69 ;  /* 0x0000001a1d457223 */ /* 0x040fe20000000045 */
[----:B------:R-:W-:Y:S01]  /*26d0*/  FFMA R38, R29, R27, R38 ;  /* 0x0000001b1d267223 */ /* 0x000fe20000000026 */
[C---:B-----5:R-:W-:Y:S01]  /*26e0*/  FFMA R37, R85.reuse, R24, R28 ;  /* 0x0000001855257223 */ /* 0x060fe2000000001c */
[C---:B------:R-:W-:Y:S01]  /*26f0*/  FFMA R34, R85.reuse, R25, R34 ;  /* 0x0000001955227223 */ /* 0x040fe20000000022 */
[CC--:B------:R-:W-:Y:S01]  /*2700*/  FFMA R39, R85.reuse, R26.reuse, R39 ;  /* 0x0000001a55277223 */ /* 0x0c0fe20000000027 */
[----:B------:R-:W-:Y:S01]  /*2710*/  FFMA R36, R85, R27, R36 ;  /* 0x0000001b55247223 */ /* 0x000fe20000000024 */
[----:B------:R-:W-:Y:S01]  /*2720*/  FFMA R35, R24, R31, R35 ;  /* 0x0000001f18237223 */ /* 0x000fe20000000023 */
[C---:B------:R-:W-:Y:S01]  /*2730*/  FFMA R32, R31.reuse, R25, R32 ;  /* 0x000000191f207223 */ /* 0x040fe20000000020 */
[C---:B------:R-:W-:Y:S01]  /*2740*/  FFMA R33, R31.reuse, R26, R33 ;  /* 0x0000001a1f217223 */ /* 0x040fe20000000021 */
[----:B------:R-:W-:Y:S01]  /*2750*/  FFMA R84, R31, R27, R84 ;  /* 0x0000001b1f547223 */ /* 0x000fe20000000054 */
[C---:B------:R-:W-:Y:S01]  /*2760*/  FFMA R75, R83.reuse, R24, R20 ;  /* 0x00000018534b7223 */ /* 0x040fe20000000014 */
[C---:B------:R-:W-:Y:S01]  /*2770*/  FFMA R82, R83.reuse, R25, R82 ;  /* 0x0000001953527223 */ /* 0x040fe20000000052 */
[C---:B------:R-:W-:Y:S01]  /*2780*/  FFMA R73, R83.reuse, R26, R73 ;  /* 0x0000001a53497223 */ /* 0x040fe20000000049 */
[----:B------:R-:W-:Y:S01]  /*2790*/  FFMA R80, R83, R27, R80 ;  /* 0x0000001b53507223 */ /* 0x000fe20000000050 */
[----:B------:R-:W-:Y:S06]  /*27a0*/  @P0 BRA `(.L_x_2) ;  /* 0xfffffffc00440947 */ /* 0x000fec000383ffff */
[----:B------:R-:W-:Y:S01]  /*27b0*/  IADD3 R20, PT, PT, R53, 0x1800000, RZ ;  /* 0x0180000035147810 */ /* 0x000fe20007ffe0ff */
[----:B------:R-:W-:Y:S03]  /*27c0*/  BAR.SYNC.DEFER_BLOCKING 0x0 ;  /* 0x0000000000007b1d */ /* 0x000fe60000010000 */
[----:B------:R-:W-:-:S03]  /*27d0*/  LOP3.LUT R20, R20, 0x7f800000, RZ, 0xc0, !PT ;  /* 0x7f80000014147812 */ /* 0x000fc600078ec0ff */
[----:B------:R-:W-:Y:S01]  /*27e0*/  BSSY.RECONVERGENT B0, `(.L_x_3) ;  /* 0x000000c000007945 */ /* 0x000fe20003800200 */
[----:B------:R-:W-:-:S13]  /*27f0*/  ISETP.GT.U32.AND P0, PT, R20, 0x1ffffff, PT ;  /* 0x01ffffff1400780c */ /* 0x000fda0003f04070 */
[----:B------:R-:W-:Y:S05]  /*2800*/  @P0 BRA `(.L_x_4) ;  /* 0x0000000000140947 */ /* 0x000fea0003800000 */
[----:B------:R-:W-:Y:S02]  /*2810*/  MOV R20, R53 ;  /* 0x0000003500147202 */ /* 0x000fe40000000f00 */
[----:B------:R-:W-:-:S07]  /*2820*/  MOV R22, 0x2840 ;  /* 0x0000284000167802 */ /* 0x000fce0000000f00 */
[----:B------:R-:W-:Y:S05]  /*2830*/  CALL.REL.NOINC `($__internal_0_$__cuda_sm20_rcp_rn_f32_slowpath) ;  /* 0x0000001000f47944 */ /* 0x000fea0003c00000 */
[----:B------:R-:W-:Y:S01]  /*2840*/  MOV R71, R23 ;  /* 0x0000001700477202 */ /* 0x000fe20000000f00 */
[----:B------:R-:W-:Y:S06]  /*2850*/  BRA `(.L_x_5) ;  /* 0x0000000000107947 */ /* 0x000fec0003800000 */
.L_x_4:
[----:B------:R-:W0:Y:S02]  /*2860*/  MUFU.RCP R20, R53 ;  /* 0x0000003500147308 */ /* 0x000e240000001000 */
[----:B0-----:R-:W-:-:S04]  /*2870*/  FFMA R21, R53, R20, -1 ;  /* 0xbf80000035157423 */ /* 0x001fc80000000014 */
[----:B------:R-:W-:-:S04]  /*2880*/  FADD.FTZ R21, -R21, -RZ ;  /* 0x800000ff15157221 */ /* 0x000fc80000010100 */
[----:B------:R-:W-:-:S07]  /*2890*/  FFMA R71, R20, R21, R20 ;  /* 0x0000001514477223 */ /* 0x000fce0000000014 */
.L_x_5:
[----:B------:R-:W-:Y:S05]  /*28a0*/  BSYNC.RECONVERGENT B0 ;  /* 0x0000000000007941 */ /* 0x000fea0003800200 */
.L_x_3:
[----:B------:R-:W-:Y:S01]  /*28b0*/  IADD3 R21, PT, PT, R54, 0x1800000, RZ ;  /* 0x0180000036157810 */ /* 0x000fe20007ffe0ff */
[C---:B------:R-:W-:Y:S01]  /*28c0*/  FMUL R20, R70.reuse, R79 ;  /* 0x0000004f46147220 */ /* 0x040fe20000400000 */
[C---:B------:R-:W-:Y:S01]  /*28d0*/  FMUL R86, R70.reuse, R86 ;  /* 0x0000005646567220 */ /* 0x040fe20000400000 */
[C---:B------:R-:W-:Y:S01]  /*28e0*/  FMUL R22, R70.reuse, R69 ;  /* 0x0000004546167220 */ /* 0x040fe20000400000 */
[----:B------:R-:W-:Y:S01]  /*28f0*/  LOP3.LUT R23, R21, 0x7f800000, RZ, 0xc0, !PT ;  /* 0x7f80000015177812 */ /* 0x000fe200078ec0ff */
[----:B------:R-:W-:Y:S01]  /*2900*/  FMUL R21, R70, R38 ;  /* 0x0000002646157220 */ /* 0x000fe20000400000 */
[C---:B------:R-:W-:Y:S01]  /*2910*/  FFMA R20, R65.reuse, R45, R20 ;  /* 0x0000002d41147223 */ /* 0x040fe20000000014 */
[----:B------:R-:W-:Y:S01]  /*2920*/  FFMA R44, R65, R44, R86 ;  /* 0x0000002c412c7223 */ /* 0x000fe20000000056 */
[----:B------:R-:W-:Y:S01]  /*2930*/  ISETP.GT.U32.AND P0, PT, R23, 0x1ffffff, PT ;  /* 0x01ffffff1700780c */ /* 0x000fe20003f04070 */
[C---:B------:R-:W-:Y:S01]  /*2940*/  FFMA R22, R65.reuse, R43, R22 ;  /* 0x0000002b41167223 */ /* 0x040fe20000000016 */
[----:B------:R-:W-:Y:S01]  /*2950*/  FFMA R42, R65, R42, R21 ;  /* 0x0000002a412a7223 */ /* 0x000fe20000000015 */
[----:B------:R-:W-:Y:S01]  /*2960*/  BSSY.RECONVERGENT B0, `(.L_x_6) ;  /* 0x000000f000007945 */ /* 0x000fe20003800200 */
[-C--:B------:R-:W-:Y:S01]  /*2970*/  FMUL R45, R20, R71.reuse ;  /* 0x00000047142d7220 */ /* 0x080fe20000400000 */
[-C--:B------:R-:W-:Y:S01]  /*2980*/  FMUL R44, R44, R71.reuse ;  /* 0x000000472c2c7220 */ /* 0x080fe20000400000 */
[-C--:B------:R-:W-:Y:S01]  /*2990*/  FMUL R43, R22, R71.reuse ;  /* 0x00000047162b7220 */ /* 0x080fe20000400000 */
[----:B------:R-:W-:-:S06]  /*29a0*/  FMUL R42, R42, R71 ;  /* 0x000000472a2a7220 */ /* 0x000fcc0000400000 */
[----:B------:R-:W-:Y:S05]  /*29b0*/  @P0 BRA `(.L_x_7) ;  /* 0x0000000000140947 */ /* 0x000fea0003800000 */
[----:B------:R-:W-:Y:S02]  /*29c0*/  MOV R20, R54 ;  /* 0x0000003600147202 */ /* 0x000fe40000000f00 */
[----:B------:R-:W-:-:S07]  /*29d0*/  MOV R22, 0x29f0 ;  /* 0x000029f000167802 */ /* 0x000fce0000000f00 */
[----:B------:R-:W-:Y:S05]  /*29e0*/  CALL.REL.NOINC `($__internal_0_$__cuda_sm20_rcp_rn_f32_slowpath) ;  /* 0x0000001000887944 */ /* 0x000fea0003c00000 */
[----:B------:R-:W-:Y:S01]  /*29f0*/  MOV R69, R23 ;  /* 0x0000001700457202 */ /* 0x000fe20000000f00 */
[----:B------:R-:W-:Y:S06]  /*2a00*/  BRA `(.L_x_8) ;  /* 0x0000000000107947 */ /* 0x000fec0003800000 */
.L_x_7:
[----:B------:R-:W0:Y:S02]  /*2a10*/  MUFU.RCP R69, R54 ;  /* 0x0000003600457308 */ /* 0x000e240000001000 */
[----:B0-----:R-:W-:-:S04]  /*2a20*/  FFMA R20, R54, R69, -1 ;  /* 0xbf80000036147423 */ /* 0x001fc80000000045 */
[----:B------:R-:W-:-:S04]  /*2a30*/  FADD.FTZ R20, -R20, -RZ ;  /* 0x800000ff14147221 */ /* 0x000fc80000010100 */
[----:B------:R-:W-:-:S07]  /*2a40*/  FFMA R69, R69, R20, R69 ;  /* 0x0000001445457223 */ /* 0x000fce0000000045 */
.L_x_8:
[----:B------:R-:W-:Y:S05]  /*2a50*/  BSYNC.RECONVERGENT B0 ;  /* 0x0000000000007941 */ /* 0x000fea0003800200 */
.L_x_6:
        /* <DEDUP_REMOVED lines=22> */
.L_x_10:
[----:B------:R-:W0:Y:S02]  /*2bc0*/  MUFU.RCP R20, R55 ;  /* 0x0000003700147308 */ /* 0x000e240000001000 */
[----:B0-----:R-:W-:-:S04]  /*2bd0*/  FFMA R21, R55, R20, -1 ;  /* 0xbf80000037157423 */ /* 0x001fc80000000014 */
[----:B------:R-:W-:-:S04]  /*2be0*/  FADD.FTZ R21, -R21, -RZ ;  /* 0x800000ff15157221 */ /* 0x000fc80000010100 */
[----:B------:R-:W-:-:S07]  /*2bf0*/  FFMA R67, R20, R21, R20 ;  /* 0x0000001514437223 */ /* 0x000fce0000000014 */
.L_x_11:
[----:B------:R-:W-:Y:S05]  /*2c00*/  BSYNC.RECONVERGENT B0 ;  /* 0x0000000000007941 */ /* 0x000fea0003800200 */
.L_x_9:
[----:B------:R-:W-:Y:S01]  /*2c10*/  IADD3 R21, PT, PT, R58, 0x1800000, RZ ;  /* 0x018000003a157810 */ /* 0x000fe20007ffe0ff */
[C---:B------:R-:W-:Y:S01]  /*2c20*/  FMUL R20, R76.reuse, R35 ;  /* 0x000000234c147220 */ /* 0x040fe20000400000 */
[C---:B------:R-:W-:Y:S01]  /*2c30*/  FMUL R32, R76.reuse, R32 ;  /* 0x000000204c207220 */ /* 0x040fe20000400000 */
[C---:B------:R-:W-:Y:S01]  /*2c40*/  FMUL R22, R76.reuse, R33 ;  /* 0x000000214c167220 */ /* 0x040fe20000400000 */
[----:B------:R-:W-:Y:S01]  /*2c50*/  LOP3.LUT R21, R21, 0x7f800000, RZ, 0xc0, !PT ;  /* 0x7f80000015157812 */ /* 0x000fe200078ec0ff */
[C---:B------:R-:W-:Y:S01]  /*2c60*/  FFMA R20, R57.reuse, R17, R20 ;  /* 0x0000001139147223 */ /* 0x040fe20000000014 */
[----:B------:R-:W-:Y:S01]  /*2c70*/  FMUL R17, R76, R84 ;  /* 0x000000544c117220 */ /* 0x000fe20000400000 */
        /* <DEDUP_REMOVED lines=15> */
.L_x_13:
[----:B------:R-:W0:Y:S02]  /*2d70*/  MUFU.RCP R21, R58 ;  /* 0x0000003a00157308 */ /* 0x000e240000001000 */
[----:B0-----:R-:W-:-:S04]  /*2d80*/  FFMA R20, R58, R21, -1 ;  /* 0xbf8000003a147423 */ /* 0x001fc80000000015 */
[----:B------:R-:W-:-:S04]  /*2d90*/  FADD.FTZ R20, -R20, -RZ ;  /* 0x800000ff14147221 */ /* 0x000fc80000010100 */
[----:B------:R-:W-:-:S07]  /*2da0*/  FFMA R38, R21, R20, R21 ;  /* 0x0000001415267223 */ /* 0x000fce0000000015 */
.L_x_14:
[----:B------:R-:W-:Y:S05]  /*2db0*/  BSYNC.RECONVERGENT B0 ;  /* 0x0000000000007941 */ /* 0x000fea0003800200 */
.L_x_12:
[----:B------:R-:W0:Y:S01]  /*2dc0*/  S2R R37, SR_TID.X ;  /* 0x0000000000257919 */ /* 0x000e220000002100 */
[----:B------:R-:W1:Y:S01]  /*2dd0*/  S2UR UR4, SR_CTAID.Y ;  /* 0x00000000000479c3 */ /* 0x000e620000002600 */
[----:B------:R-:W1:Y:S07]  /*2de0*/  LDCU UR5, c[0x0][0x3a4] ;  /* 0x00007480ff0577ac */ /* 0x000e6e0008000800 */
[----:B------:R-:W2:Y:S08]  /*2df0*/  LDC R36, c[0x0][0x3a8] ;  /* 0x0000ea00ff247b82 */ /* 0x000eb00000000800 */
[----:B------:R-:W3:Y:S01]  /*2e00*/  LDC.64 R32, c[0x0][0x390] ;  /* 0x0000e400ff207b82 */ /* 0x000ee20000000a00 */
[----:B-1----:R-:W-:Y:S01]  /*2e10*/  UIMAD UR4, UR4, UR5, URZ ;  /* 0x00000005040472a4 */ /* 0x002fe2000f8e02ff */
[----:B0-----:R-:W-:Y:S01]  /*2e20*/  SHF.L.U32 R74, R37, 0x2, RZ ;  /* 0x00000002254a7819 */ /* 0x001fe200000006ff */
[----:B--2---:R-:W-:Y:S01]  /*2e30*/  IMAD R20, R59, R36, RZ ;  /* 0x000000243b147224 */ /* 0x004fe200078e02ff */
[----:B------:R-:W-:-:S03]  /*2e40*/  SHF.L.U32 R21, R37, 0x3, RZ ;  /* 0x0000000325157819 */ /* 0x000fc600000006ff */
[----:B------:R-:W-:Y:S01]  /*2e50*/  IMAD R39, R36, UR4, R72 ;  /* 0x0000000424277c24 */ /* 0x000fe2000f8e0248 */
[C---:B------:R-:W-:Y:S02]  /*2e60*/  IADD3 R77, PT, PT, R74.reuse, 0x100, RZ ;  /* 0x000001004a4d7810 */ /* 0x040fe40007ffe0ff */
[C---:B------:R-:W-:Y:S02]  /*2e70*/  IADD3 R79, PT, PT, R74.reuse, 0x200, RZ ;  /* 0x000002004a4f7810 */ /* 0x040fe40007ffe0ff */
[----:B------:R-:W-:Y:S02]  /*2e80*/  IADD3 R81, PT, PT, R74, 0x300, RZ ;  /* 0x000003004a517810 */ /* 0x000fe40007ffe0ff */
[----:B------:R-:W-:Y:S02]  /*2e90*/  SHF.L.U32 R22, R77, 0x1, RZ ;  /* 0x000000014d167819 */ /* 0x000fe400000006ff */
[----:B------:R-:W-:Y:S02]  /*2ea0*/  SHF.L.U32 R24, R79, 0x1, RZ ;  /* 0x000000014f187819 */ /* 0x000fe400000006ff */
[----:B------:R-:W-:-:S02]  /*2eb0*/  SHF.L.U32 R26, R81, 0x1, RZ ;  /* 0x00000001511a7819 */ /* 0x000fc400000006ff */
[----:B------:R-:W-:Y:S02]  /*2ec0*/  LOP3.LUT R21, R21, 0x1fc0, RZ, 0xc0, !PT ;  /* 0x00001fc015157812 */ /* 0x000fe400078ec0ff */
[----:B------:R-:W-:Y:S02]  /*2ed0*/  LEA R20, R20, R39, 0x5 ;  /* 0x0000002714147211 */ /* 0x000fe400078e28ff */
[----:B------:R-:W-:Y:S02]  /*2ee0*/  LOP3.LUT R23, R22, 0x3fc0, RZ, 0xc0, !PT ;  /* 0x00003fc016177812 */ /* 0x000fe400078ec0ff */
[----:B------:R-:W-:Y:S02]  /*2ef0*/  LOP3.LUT R25, R24, 0x3fc0, RZ, 0xc0, !PT ;  /* 0x00003fc018197812 */ /* 0x000fe400078ec0ff */
[----:B------:R-:W-:Y:S02]  /*2f00*/  LOP3.LUT R27, R26, 0x3fc0, RZ, 0xc0, !PT ;  /* 0x00003fc01a1b7812 */ /* 0x000fe400078ec0ff */
[----:B------:R-:W-:-:S02]  /*2f10*/  IADD3 R21, PT, PT, R20, R21, RZ ;  /* 0x0000001514157210 */ /* 0x000fc40007ffe0ff */
[C---:B------:R-:W-:Y:S02]  /*2f20*/  IADD3 R23, PT, PT, R20.reuse, R23, RZ ;  /* 0x0000001714177210 */ /* 0x040fe40007ffe0ff */
[C---:B------:R-:W-:Y:S02]  /*2f30*/  IADD3 R29, PT, PT, R20.reuse, R25, RZ ;  /* 0x00000019141d7210 */ /* 0x040fe40007ffe0ff */
[----:B------:R-:W-:Y:S01]  /*2f40*/  IADD3 R27, PT, PT, R20, R27, RZ ;  /* 0x0000001b141b7210 */ /* 0x000fe20007ffe0ff */
[----:B---3--:R-:W-:-:S04]  /*2f50*/  IMAD.WIDE R20, R21, 0x4, R32 ;  /* 0x0000000415147825 */ /* 0x008fc800078e0220 */
[--C-:B------:R-:W-:Y:S02]  /*2f60*/  IMAD.WIDE R24, R23, 0x4, R32.reuse ;  /* 0x0000000417187825 */ /* 0x100fe400078e0220 */
[----:B------:R-:W2:Y:S02]  /*2f70*/  LDG.E.128.CONSTANT R20, desc[UR10][R20.64+0x80] ;  /* 0x0000800a14147981 */ /* 0x000ea4000c1e9d00 */
[----:B------:R-:W-:-:S04]  /*2f80*/  IMAD.WIDE R28, R29, 0x4, R32 ;  /* 0x000000041d1c7825 */ /* 0x000fc800078e0220 */
[----:B------:R-:W-:Y:S02]  /*2f90*/  IMAD.WIDE R32, R27, 0x4, R32 ;  /* 0x000000041b207825 */ /* 0x000fe400078e0220 */
[----:B------:R-:W3:Y:S04]  /*2fa0*/  LDG.E.128.CONSTANT R24, desc[UR10][R24.64+0x80] ;  /* 0x0000800a18187981 */ /* 0x000ee8000c1e9d00 */
[----:B------:R-:W4:Y:S04]  /*2fb0*/  LDG.E.128.CONSTANT R28, desc[UR10][R28.64+0x80] ;  /* 0x0000800a1c1c7981 */ /* 0x000f28000c1e9d00 */
[----:B------:R-:W5:Y:S01]  /*2fc0*/  LDG.E.128.CONSTANT R32, desc[UR10][R32.64+0x80] ;  /* 0x0000800a20207981 */ /* 0x000f62000c1e9d00 */
[----:B------:R-:W0:Y:S01]  /*2fd0*/  S2UR UR6, SR_CgaCtaId ;  /* 0x00000000000679c3 */ /* 0x000e220000008800 */
[----:B------:R-:W-:Y:S01]  /*2fe0*/  UMOV UR4, 0x400 ;  /* 0x0000040000047882 */ /* 0x000fe20000000000 */
[C---:B------:R-:W-:Y:S01]  /*2ff0*/  FMUL R89, R78.reuse, R82 ;  /* 0x000000524e597220 */ /* 0x040fe20000400000 */
[----:B------:R-:W-:Y:S01]  /*3000*/  UIADD3 UR5, UPT, UPT, UR4, 0x3080, URZ ;  /* 0x0000308004057890 */ /* 0x000fe2000fffe0ff */
[----:B------:R-:W-:Y:S01]  /*3010*/  FMUL R82, R78, R73 ;  /* 0x000000494e527220 */ /* 0x000fe20000400000 */
[----:B------:R-:W-:-:S02]  /*3020*/  LOP3.LUT R73, R74, 0xfe0, RZ, 0xc0, !PT ;  /* 0x00000fe04a497812 */ /* 0x000fc400078ec0ff */
[----:B------:R-:W-:Y:S02]  /*3030*/  LOP3.LUT R77, R77, 0x1fe0, RZ, 0xc0, !PT ;  /* 0x00001fe04d4d7812 */ /* 0x000fe400078ec0ff */
[----:B------:R-:W-:Y:S02]  /*3040*/  LOP3.LUT R79, R79, 0x1fe0, RZ, 0xc0, !PT ;  /* 0x00001fe04f4f7812 */ /* 0x000fe400078ec0ff */
[----:B------:R-:W-:Y:S02]  /*3050*/  LOP3.LUT R81, R81, 0x1fe0, RZ, 0xc0, !PT ;  /* 0x00001fe051517812 */ /* 0x000fe400078ec0ff */
[--C-:B------:R-:W-:Y:S02]  /*3060*/  LOP3.LUT R73, R73, 0x1c, R60.reuse, 0xf8, !PT ;  /* 0x0000001c49497812 */ /* 0x100fe400078ef83c */
[--C-:B------:R-:W-:Y:S02]  /*3070*/  LOP3.LUT R77, R77, 0x1c, R60.reuse, 0xf8, !PT ;  /* 0x0000001c4d4d7812 */ /* 0x100fe400078ef83c */
[--C-:B------:R-:W-:Y:S01]  /*3080*/  LOP3.LUT R79, R79, 0x1c, R60.reuse, 0xf8, !PT ;  /* 0x0000001c4f4f7812 */ /* 0x100fe200078ef83c */
[----:B------:R-:W-:Y:S01]  /*3090*/  FFMA R89, R61, R12, R89 ;  /* 0x0000000c3d597223 */ /* 0x000fe20000000059 */
[----:B------:R-:W-:Y:S01]  /*30a0*/  LOP3.LUT R81, R81, 0x1c, R60, 0xf8, !PT ;  /* 0x0000001c51517812 */ /* 0x000fe200078ef83c */
[----:B0-----:R-:W-:-:S06]  /*30b0*/  ULEA UR5, UR6, UR5, 0x18 ;  /* 0x0000000506057291 */ /* 0x001fcc000f8ec0ff */
[----:B------:R-:W-:Y:S02]  /*30c0*/  LEA R73, R73, UR5, 0x2 ;  /* 0x0000000549497c11 */ /* 0x000fe4000f8e10ff */
[----:B------:R-:W-:Y:S02]  /*30d0*/  LEA R12, R77, UR5, 0x2 ;  /* 0x000000054d0c7c11 */ /* 0x000fe4000f8e10ff */
[----:B------:R-:W-:Y:S02]  /*30e0*/  LEA R79, R79, UR5, 0x2 ;  /* 0x000000054f4f7c11 */ /* 0x000fe4000f8e10ff */
[----:B------:R-:W-:Y:S01]  /*30f0*/  LEA R84, R81, UR5, 0x2 ;  /* 0x0000000551547c11 */ /* 0x000fe2000f8e10ff */
[C---:B------:R-:W-:Y:S01]  /*3100*/  FMUL R72, R78.reuse, R75 ;  /* 0x0000004b4e487220 */ /* 0x040fe20000400000 */
[----:B------:R-:W-:Y:S01]  /*3110*/  FMUL R80, R78, R80 ;  /* 0x000000504e507220 */ /* 0x000fe20000400000 */
[C---:B------:R-:W-:Y:S01]  /*3120*/  FFMA R11, R61.reuse, R11, R82 ;  /* 0x0000000b3d0b7223 */ /* 0x040fe20000000052 */
[----:B------:R-:W-:Y:S01]  /*3130*/  UIADD3 UR4, UPT, UPT, UR4, 0x4080, URZ ;  /* 0x0000408004047890 */ /* 0x000fe2000fffe0ff */
[C---:B------:R-:W-:Y:S01]  /*3140*/  FFMA R13, R61.reuse, R13, R72 ;  /* 0x0000000d3d0d7223 */ /* 0x040fe20000000048 */
[----:B------:R-:W-:Y:S01]  /*3150*/  FFMA R91, R61, R10, R80 ;  /* 0x0000000a3d5b7223 */ /* 0x000fe20000000050 */
[----:B------:R-:W-:Y:S01]  /*3160*/  HFMA2 R60, -RZ, RZ, 0, 0 ;  /* 0x00000000ff3c7431 */ /* 0x000fe200000001ff */
[----:B------:R-:W-:-:S02]  /*3170*/  CS2R R74, SRZ ;  /* 0x00000000004a7805 */ /* 0x000fc4000001ff00 */
[----:B------:R-:W-:Y:S02]  /*3180*/  MOV R77, RZ ;  /* 0x000000ff004d7202 */ /* 0x000fe40000000f00 */
[----:B------:R-:W-:Y:S02]  /*3190*/  CS2R R80, SRZ ;  /* 0x0000000000507805 */ /* 0x000fe4000001ff00 */
[----:B------:R-:W-:Y:S02]  /*31a0*/  CS2R R82, SRZ ;  /* 0x0000000000527805 */ /* 0x000fe4000001ff00 */
[----:B------:R-:W-:Y:S01]  /*31b0*/  MOV R87, RZ ;  /* 0x000000ff00577202 */ /* 0x000fe20000000f00 */
[-C--:B------:R-:W-:Y:S01]  /*31c0*/  FMUL R13, R13, R38.reuse ;  /* 0x000000260d0d7220 */ /* 0x080fe20000400000 */
[-C--:B------:R-:W-:Y:S01]  /*31d0*/  FMUL R11, R11, R38.reuse ;  /* 0x000000260b0b7220 */ /* 0x080fe20000400000 */
[----:B------:R-:W-:Y:S01]  /*31e0*/  FMUL R10, R91, R38 ;  /* 0x000000265b0a7220 */ /* 0x000fe20000400000 */
[----:B------:R-:W-:-:S03]  /*31f0*/  ULEA UR6, UR6, UR4, 0x18 ;  /* 0x0000000406067291 */ /* 0x000fc6000f8ec0ff */
[----:B------:R-:W-:Y:S01]  /*3200*/  UMOV UR4, URZ ;  /* 0x000000ff00047c82 */ /* 0x000fe20008000000 */
[----:B--2---:R0:W-:Y:S04]  /*3210*/  STS.128 [R73], R20 ;  /* 0x0000001449007388 */ /* 0x0041e80000000c00 */
[----:B---3--:R1:W-:Y:S04]  /*3220*/  STS.128 [R12], R24 ;  /* 0x000000180c007388 */ /* 0x0083e80000000c00 */
[----:B----4-:R2:W-:Y:S04]  /*3230*/  STS.128 [R79], R28 ;  /* 0x0000001c4f007388 */ /* 0x0105e80000000c00 */
[----:B-----5:R3:W-:Y:S01]  /*3240*/  STS.128 [R84], R32 ;  /* 0x0000002054007388 */ /* 0x0207e20000000c00 */
[----:B0-----:R-:W-:Y:S01]  /*3250*/  CS2R R72, SRZ ;  /* 0x0000000000487805 */ /* 0x001fe2000001ff00 */
[----:B-1----:R-:W-:Y:S01]  /*3260*/  FMUL R12, R89, R38 ;  /* 0x00000026590c7220 */ /* 0x002fe20000400000 */
[----:B--2---:R-:W-:-:S02]  /*3270*/  SHF.R.U32.HI R79, RZ, 0x3, R37 ;  /* 0x00000003ff4f7819 */ /* 0x004fc40000011625 */
[----:B---3--:R-:W-:Y:S01]  /*3280*/  SHF.L.U32 R35, R37, 0x4, RZ ;  /* 0x0000000425237819 */ /* 0x008fe200000006ff */
[----:B------:R-:W-:Y:S01]  /*3290*/  HFMA2 R34, -RZ, RZ, 0, 0 ;  /* 0x00000000ff227431 */ /* 0x000fe200000001ff */
[----:B------:R-:W-:Y:S02]  /*32a0*/  CS2R R84, SRZ ;  /* 0x0000000000547805 */ /* 0x000fe4000001ff00 */
[----:B------:R-:W-:Y:S02]  /*32b0*/  CS2R R32, SRZ ;  /* 0x0000000000207805 */ /* 0x000fe4000001ff00 */
[----:B------:R-:W-:Y:S01]  /*32c0*/  LOP3.LUT R35, R35, 0x70, RZ, 0xc0, !PT ;  /* 0x0000007023237812 */ /* 0x000fe200078ec0ff */
[----:B------:R-:W-:Y:S06]  /*32d0*/  BAR.SYNC.DEFER_BLOCKING 0x0 ;  /* 0x0000000000007b1d */ /* 0x000fec0000010000 */
.L_x_15:
[----:B------:R-:W-:Y:S02]  /*32e0*/  ULEA UR7, UR4, UR6, 0x2 ;  /* 0x0000000604077291 */ /* 0x000fe4000f8e10ff */
[----:B------:R-:W-:Y:S02]  /*32f0*/  ULEA UR8, UR4, UR5, 0x7 ;  /* 0x0000000504087291 */ /* 0x000fe4000f8e38ff */
[----:B------:R-:W-:Y:S02]  /*3300*/  UIADD3 UR4, UPT, UPT, UR4, 0x2, URZ ;  /* 0x0000000204047890 */ /* 0x000fe4000fffe0ff */
[----:B------:R-:W-:Y:S02]  /*3310*/  MOV R20, UR7 ;  /* 0x0000000700147c02 */ /* 0x000fe40008000f00 */
[----:B------:R-:W-:-:S03]  /*3320*/  UISETP.NE.AND UP0, UPT, UR4, 0x20, UPT ;  /* 0x000000200400788c */ /* 0x000fc6000bf05270 */
[----:B------:R-:W-:Y:S01]  /*3330*/  IMAD R89, R79, 0x210, R20 ;  /* 0x000002104f597824 */ /* 0x000fe200078e0214 */
[----:B------:R-:W-:Y:S04]  /*3340*/  LDS.128 R24, [R35+UR8+0x80] ;  /* 0x0000800823187984 */ /* 0x000fe80008000c00 */
[----:B------:R-:W-:Y:S04]  /*3350*/  LDS.128 R20, [R35+UR8] ;  /* 0x0000000823147984 */ /* 0x000fe80008000c00 */
[----:B------:R-:W0:Y:S04]  /*3360*/  LDS.64 R28, [R89] ;  /* 0x00000000591c7984 */ /* 0x000e280000000a00 */
[----:B------:R-:W1:Y:S04]  /*3370*/  LDS R90, [R89+0x84] ;  /* 0x00008400595a7984 */ /* 0x000e680000000800 */
[----:B------:R-:W2:Y:S04]  /*3380*/  LDS.64 R30, [R89+0x108] ;  /* 0x00010800591e7984 */ /* 0x000ea80000000a00 */
[----:B------:R-:W3:Y:S04]  /*3390*/  LDS R88, [R89+0x18c] ;  /* 0x00018c0059587984 */ /* 0x000ee80000000800 */
[----:B------:R-:W4:Y:S01]  /*33a0*/  LDS R86, [R89+0x88] ;  /* 0x0000880059567984 */ /* 0x000f220000000800 */
[C---:B0-----:R-:W-:Y:S01]  /*33b0*/  FFMA R73, R28.reuse, R20, R73 ;  /* 0x000000141c497223 */ /* 0x041fe20000000049 */
[C---:B------:R-:W-:Y:S01]  /*33c0*/  FFMA R84, R28.reuse, R21, R84 ;  /* 0x000000151c547223 */ /* 0x040fe20000000054 */
[C---:B------:R-:W-:Y:S01]  /*33d0*/  FFMA R87, R28.reuse, R22, R87 ;  /* 0x000000161c577223 */ /* 0x040fe20000000057 */
[----:B------:R-:W-:Y:S01]  /*33e0*/  FFMA R34, R28, R23, R34 ;  /* 0x000000171c227223 */ /* 0x000fe20000000022 */
[C---:B-1----:R-:W-:Y:S01]  /*33f0*/  FFMA R33, R90.reuse, R20, R33 ;  /* 0x000000145a217223 */ /* 0x042fe20000000021 */
[----:B------:R-:W0:Y:S01]  /*3400*/  LDS R28, [R89+0x190] ;  /* 0x00019000591c7984 */ /* 0x000e220000000800 */
        /* <DEDUP_REMOVED lines=11> */
[----:B------:R-:W-:Y:S01]  /*34c0*/  FFMA R73, R24, R29, R73 ;  /* 0x0000001d18497223 */ /* 0x000fe20000000049 */
[C---:B------:R-:W-:Y:S01]  /*34d0*/  FFMA R84, R29.reuse, R25, R84 ;  /* 0x000000191d547223 */ /* 0x040fe20000000054 */
[C---:B------:R-:W-:Y:S01]  /*34e0*/  FFMA R87, R29.reuse, R26, R87 ;  /* 0x0000001a1d577223 */ /* 0x040fe20000000057 */
[----:B------:R-:W-:Y:S01]  /*34f0*/  FFMA R34, R29, R27, R34 ;  /* 0x0000001b1d227223 */ /* 0x000fe20000000022 */
[C---:B----4-:R-:W-:Y:S01]  /*3500*/  FFMA R33, R86.reuse, R24, R33 ;  /* 0x0000001856217223 */ /* 0x050fe20000000021 */
[C---:B------:R-:W-:Y:S01]  /*3510*/  FFMA R32, R86.reuse, R25, R32 ;  /* 0x0000001956207223 */ /* 0x040fe20000000020 */
[CC--:B------:R-:W-:Y:S01]  /*3520*/  FFMA R85, R86.reuse, R26.reuse, R85 ;  /* 0x0000001a56557223 */ /* 0x0c0fe20000000055 */
[----:B------:R-:W-:Y:S01]  /*3530*/  FFMA R82, R86, R27, R82 ;  /* 0x0000001b56527223 */ /* 0x000fe20000000052 */
[----:B------:R-:W-:Y:S01]  /*3540*/  FFMA R83, R24, R31, R83 ;  /* 0x0000001f18537223 */ /* 0x000fe20000000053 */
        /* <DEDUP_REMOVED lines=8> */
[----:B------:R-:W-:Y:S01]  /*35d0*/  FMUL R35, R78, R60 ;  /* 0x0000003c4e237220 */ /* 0x000fe20000400000 */
[----:B------:R-:W-:Y:S01]  /*35e0*/  BAR.SYNC.DEFER_BLOCKING 0x0 ;  /* 0x0000000000007b1d */ /* 0x000fe20000010000 */
[----:B------:R-:W-:Y:S01]  /*35f0*/  FMUL R23, R70, R34 ;  /* 0x0000002246177220 */ /* 0x000fe20000400000 */
[C---:B------:R-:W-:Y:S01]  /*3600*/  FMUL R24, R68.reuse, R33 ;  /* 0x0000002144187220 */ /* 0x040fe20000400000 */
[----:B------:R-:W-:Y:S01]  /*3610*/  FMUL R25, R68, R32 ;  /* 0x0000002044197220 */ /* 0x000fe20000400000 */
[C---:B------:R-:W-:Y:S01]  /*3620*/  FMUL R20, R70.reuse, R73 ;  /* 0x0000004946147220 */ /* 0x040fe20000400000 */
[C---:B------:R-:W-:Y:S01]  /*3630*/  FMUL R21, R70.reuse, R84 ;  /* 0x0000005446157220 */ /* 0x040fe20000400000 */
[----:B------:R-:W-:Y:S01]  /*3640*/  FMUL R22, R70, R87 ;  /* 0x0000005746167220 */ /* 0x000fe20000400000 */
[C---:B------:R-:W-:Y:S01]  /*3650*/  FMUL R26, R68.reuse, R85 ;  /* 0x00000055441a7220 */ /* 0x040fe20000400000 */
[----:B------:R-:W0:Y:S01]  /*3660*/  S2R R60, SR_CTAID.X ;  /* 0x00000000003c7919 */ /* 0x000e220000002500 */
[----:B------:R-:W-:Y:S01]  /*3670*/  FMUL R27, R68, R82 ;  /* 0x00000052441b7220 */ /* 0x000fe20000400000 */
[C---:B------:R-:W-:Y:S01]  /*3680*/  FMUL R28, R76.reuse, R83 ;  /* 0x000000534c1c7220 */ /* 0x040fe20000400000 */
[C---:B------:R-:W-:Y:S01]  /*3690*/  FMUL R29, R76.reuse, R80 ;  /* 0x000000504c1d7220 */ /* 0x040fe20000400000 */
[C---:B------:R-:W-:Y:S01]  /*36a0*/  FMUL R30, R76.reuse, R81 ;  /* 0x000000514c1e7220 */ /* 0x040fe20000400000 */
[----:B------:R-:W-:Y:S01]  /*36b0*/  FMUL R31, R76, R74 ;  /* 0x0000004a4c1f7220 */ /* 0x000fe20000400000 */
[C---:B------:R-:W-:Y:S01]  /*36c0*/  FMUL R32, R78.reuse, R77 ;  /* 0x0000004d4e207220 */ /* 0x040fe20000400000 */
[C---:B------:R-:W-:Y:S01]  /*36d0*/  FMUL R33, R78.reuse, R72 ;  /* 0x000000484e217220 */ /* 0x040fe20000400000 */
[----:B------:R-:W-:Y:S01]  /*36e0*/  FMUL R34, R78, R75 ;  /* 0x0000004b4e227220 */ /* 0x000fe20000400000 */
        /* <DEDUP_REMOVED lines=16> */
[----:B------:R-:W-:Y:S01]  /*37f0*/  BAR.SYNC.DEFER_BLOCKING 0x0 ;  /* 0x0000000000007b1d */ /* 0x000fe20000010000 */
[-C--:B------:R-:W-:Y:S01]  /*3800*/  FMUL R9, R20, R71.reuse ;  /* 0x0000004714097220 */ /* 0x080fe20000400000 */
[-C--:B------:R-:W-:Y:S01]  /*3810*/  FMUL R8, R8, R71.reuse ;  /* 0x0000004708087220 */ /* 0x080fe20000400000 */
[-C--:B------:R-:W-:Y:S01]  /*3820*/  FMUL R7, R22, R71.reuse ;  /* 0x0000004716077220 */ /* 0x080fe20000400000 */
[----:B------:R-:W-:Y:S01]  /*3830*/  FMUL R6, R6, R71 ;  /* 0x0000004706067220 */ /* 0x000fe20000400000 */
[-C--:B------:R-:W-:Y:S01]  /*3840*/  FMUL R5, R24, R69.reuse ;  /* 0x0000004518057220 */ /* 0x080fe20000400000 */
[-C--:B------:R-:W-:Y:S01]  /*3850*/  FMUL R4, R4, R69.reuse ;  /* 0x0000004504047220 */ /* 0x080fe20000400000 */
[----:B0-----:R-:W-:Y:S01]  /*3860*/  ISETP.NE.AND P0, PT, R59, R60, PT ;  /* 0x0000003c3b00720c */ /* 0x001fe20003f05270 */
[-C--:B------:R-:W-:Y:S01]  /*3870*/  FMUL R3, R26, R69.reuse ;  /* 0x000000451a037220 */ /* 0x080fe20000400000 */
[----:B------:R-:W-:Y:S01]  /*3880*/  FMUL R2, R2, R69 ;  /* 0x0000004502027220 */ /* 0x000fe20000400000 */
[-C--:B------:R-:W-:Y:S01]  /*3890*/  FMUL R0, R0, R67.reuse ;  /* 0x0000004300007220 */ /* 0x080fe20000400000 */
[-C--:B------:R-:W-:Y:S01]  /*38a0*/  FMUL R46, R46, R67.reuse ;  /* 0x000000432e2e7220 */ /* 0x080fe20000400000 */
[-C--:B------:R-:W-:Y:S01]  /*38b0*/  FMUL R47, R30, R67.reuse ;  /* 0x000000431e2f7220 */ /* 0x080fe20000400000 */
[----:B------:R-:W-:Y:S01]  /*38c0*/  FMUL R48, R48, R67 ;  /* 0x0000004330307220 */ /* 0x000fe20000400000 */
[-C--:B------:R-:W-:Y:S01]  /*38d0*/  FMUL R49, R49, R38.reuse ;  /* 0x0000002631317220 */ /* 0x080fe20000400000 */
[-C--:B------:R-:W-:Y:S01]  /*38e0*/  FMUL R50, R33, R38.reuse ;  /* 0x0000002621327220 */ /* 0x080fe20000400000 */
[-C--:B------:R-:W-:Y:S01]  /*38f0*/  FMUL R51, R51, R38.reuse ;  /* 0x0000002633337220 */ /* 0x080fe20000400000 */
[----:B------:R-:W-:Y:S01]  /*3900*/  FMUL R52, R35, R38 ;  /* 0x0000002623347220 */ /* 0x000fe20000400000 */
[----:B------:R-:W-:-:S02]  /*3910*/  MOV R75, R66 ;  /* 0x00000042004b7202 */ /* 0x000fc40000000f00 */
[----:B------:R-:W-:Y:S02]  /*3920*/  IADD3 R59, PT, PT, R59, 0x1, RZ ;  /* 0x000000013b3b7810 */ /* 0x000fe40007ffe0ff */
[----:B------:R-:W-:Y:S02]  /*3930*/  MOV R73, R64 ;  /* 0x0000004000497202 */ /* 0x000fe40000000f00 */
[----:B------:R-:W-:Y:S02]  /*3940*/  MOV R65, R62 ;  /* 0x0000003e00417202 */ /* 0x000fe40000000f00 */
[----:B------:R-:W-:Y:S01]  /*3950*/  MOV R63, R56 ;  /* 0x00000038003f7202 */ /* 0x000fe20000000f00 */
[----:B------:R-:W-:Y:S06]  /*3960*/  @P0 BRA `(.L_x_16) ;  /* 0xffffffcc00440947 */ /* 0x000fec000383ffff */
[----:B------:R-:W0:Y:S01]  /*3970*/  LDC.64 R20, c[0x0][0x398] ;  /* 0x0000e600ff147b82 */ /* 0x000e220000000a00 */
[----:B------:R-:W-:-:S04]  /*3980*/  SHF.R.U32.HI R37, RZ, 0x1, R37 ;  /* 0x00000001ff257819 */ /* 0x000fc80000011625 */
[----:B------:R-:W-:-:S04]  /*3990*/  LOP3.LUT R37, R37, 0x1fc, RZ, 0xc0, !PT ;  /* 0x000001fc25257812 */ /* 0x000fc800078ec0ff */
[----:B------:R-:W-:-:S05]  /*39a0*/  LEA R37, R60, R37, 0x5 ;  /* 0x000000253c257211 */ /* 0x000fca00078e28ff */
[----:B------:R-:W-:-:S04]  /*39b0*/  IMAD R37, R37, R36, R39 ;  /* 0x0000002425257224 */ /* 0x000fc800078e0227 */
[----:B0-----:R-:W-:-:S05]  /*39c0*/  IMAD.WIDE R20, R37, 0x4, R20 ;  /* 0x0000000425147825 */ /* 0x001fca00078e0214 */
[----:B------:R-:W-:Y:S01]  /*39d0*/  STG.E desc[UR10][R20.64], R45 ;  /* 0x0000002d14007986 */ /* 0x000fe2000c10190a */
[----:B------:R-:W-:-:S03]  /*39e0*/  IMAD.WIDE R22, R36, 0x4, R20 ;  /* 0x0000000424167825 */ /* 0x000fc600078e0214 */
[----:B------:R-:W-:Y:S01]  /*39f0*/  STG.E desc[UR10][R20.64+0x4], R44 ;  /* 0x0000042c14007986 */ /* 0x000fe2000c10190a */
[----:B------:R-:W-:-:S03]  /*3a00*/  IMAD.WIDE R24, R36, 0x4, R22 ;  /* 0x0000000424187825 */ /* 0x000fc600078e0216 */
[----:B------:R-:W-:Y:S04]  /*3a10*/  STG.E desc[UR10][R20.64+0x8], R43 ;  /* 0x0000082b14007986 */ /* 0x000fe8000c10190a */
[----:B------:R-:W-:Y:S01]  /*3a20*/  STG.E desc[UR10][R20.64+0xc], R42 ;  /* 0x00000c2a14007986 */ /* 0x000fe2000c10190a */
[----:B------:R-:W-:-:S03]  /*3a30*/  IMAD.WIDE R36, R36, 0x4, R24 ;  /* 0x0000000424247825 */ /* 0x000fc600078e0218 */
[----:B------:R-:W-:Y:S04]  /*3a40*/  STG.E desc[UR10][R22.64], R41 ;  /* 0x0000002916007986 */ /* 0x000fe8000c10190a */
        /* <DEDUP_REMOVED lines=26> */
[----:B------:R-:W-:Y:S01]  /*3bf0*/  STG.E desc[UR10][R36.64+0x8c], R52 ;  /* 0x00008c3424007986 */ /* 0x000fe2000c10190a */
[----:B------:R-:W-:Y:S05]  /*3c00*/  EXIT ;  /* 0x000000000000794d */ /* 0x000fea0003800000 */
        .weak           $__internal_0_$__cuda_sm20_rcp_rn_f32_slowpath
        .type           $__internal_0_$__cuda_sm20_rcp_rn_f32_slowpath,@function
        .size           $__internal_0_$__cuda_sm20_rcp_rn_f32_slowpath,(.L_x_22 - $__internal_0_$__cuda_sm20_rcp_rn_f32_slowpath)
$__internal_0_$__cuda_sm20_rcp_rn_f32_slowpath:
[----:B------:R-:W-:Y:S01]  /*3c10*/  SHF.L.U32 R21, R20, 0x1, RZ ;  /* 0x0000000114157819 */ /* 0x000fe200000006ff */
[----:B------:R-:W-:Y:S03]  /*3c20*/  BSSY.RECONVERGENT B1, `(.L_x_17) ;  /* 0x0000030000017945 */ /* 0x000fe60003800200 */
[----:B------:R-:W-:-:S04]  /*3c30*/  SHF.R.U32.HI R27, RZ, 0x18, R21 ;  /* 0x00000018ff1b7819 */ /* 0x000fc80000011615 */
[----:B------:R-:W-:-:S13]  /*3c40*/  ISETP.NE.U32.AND P0, PT, R27, RZ, PT ;  /* 0x000000ff1b00720c */ /* 0x000fda0003f05070 */
[----:B------:R-:W-:Y:S05]  /*3c50*/  @P0 BRA `(.L_x_18) ;  /* 0x0000000000280947 */ /* 0x000fea0003800000 */
[----:B------:R-:W-:-:S04]  /*3c60*/  SHF.L.U32 R21, R20, 0x1, RZ ;  /* 0x0000000114157819 */ /* 0x000fc800000006ff */
[----:B------:R-:W-:-:S13]  /*3c70*/  ISETP.NE.AND P0, PT, R21, RZ, PT ;  /* 0x000000ff1500720c */ /* 0x000fda0003f05270 */
[----:B------:R-:W-:Y:S01]  /*3c80*/  @P0 FFMA R24, R20, 1.84467440737095516160e+19, RZ ;  /* 0x5f80000014180823 */ /* 0x000fe200000000ff */
[----:B------:R-:W-:Y:S08]  /*3c90*/  @!P0 MUFU.RCP R23, R20 ;  /* 0x0000001400178308 */ /* 0x000ff00000001000 */
[----:B------:R-:W0:Y:S02]  /*3ca0*/  @P0 MUFU.RCP R21, R24 ;  /* 0x0000001800150308 */ /* 0x000e240000001000 */
[----:B0-----:R-:W-:-:S04]  /*3cb0*/  @P0 FFMA R25, R24, R21, -1 ;  /* 0xbf80000018190423 */ /* 0x001fc80000000015 */
[----:B------:R-:W-:-:S04]  /*3cc0*/  @P0 FADD.FTZ R26, -R25, -RZ ;  /* 0x800000ff191a0221 */ /* 0x000fc80000010100 */
[----:B------:R-:W-:-:S04]  /*3cd0*/  @P0 FFMA R21, R21, R26, R21 ;  /* 0x0000001a15150223 */ /* 0x000fc80000000015 */
[----:B------:R-:W-:Y:S01]  /*3ce0*/  @P0 FFMA R23, R21, 1.84467440737095516160e+19, RZ ;  /* 0x5f80000015170823 */ /* 0x000fe200000000ff */
[----:B------:R-:W-:Y:S06]  /*3cf0*/  BRA `(.L_x_19) ;  /* 0x0000000000887947 */ /* 0x000fec0003800000 */
.L_x_18:
[----:B------:R-:W-:-:S04]  /*3d00*/  IADD3 R29, PT, PT, R27, -0xfd, RZ ;  /* 0xffffff031b1d7810 */ /* 0x000fc80007ffe0ff */
[----:B------:R-:W-:-:S13]  /*3d10*/  ISETP.GT.U32.AND P0, PT, R29, 0x1, PT ;  /* 0x000000011d00780c */ /* 0x000fda0003f04070 */
[----:B------:R-:W-:Y:S05]  /*3d20*/  @P0 BRA `(.L_x_20) ;  /* 0x0000000000780947 */ /* 0x000fea0003800000 */
[----:B------:R-:W-:Y:S01]  /*3d30*/  LOP3.LUT R21, R20, 0x7fffff, RZ, 0xc0, !PT ;  /* 0x007fffff14157812 */ /* 0x000fe200078ec0ff */
[----:B------:R-:W-:-:S03]  /*3d40*/  HFMA2 R26, -RZ, RZ, 0, 1.78813934326171875e-07 ;  /* 0x00000003ff1a7431 */ /* 0x000fc600000001ff */
[----:B------:R-:W-:-:S04]  /*3d50*/  LOP3.LUT R21, R21, 0x3f800000, RZ, 0xfc, !PT ;  /* 0x3f80000015157812 */ /* 0x000fc800078efcff */
[----:B------:R-:W0:Y:S01]  /*3d60*/  MUFU.RCP R24, R21 ;  /* 0x0000001500187308 */ /* 0x000e220000001000 */
[----:B------:R-:W-:Y:S01]  /*3d70*/  SHF.L.U32 R26, R26, R29, RZ ;  /* 0x0000001d1a1a7219 */ /* 0x000fe200000006ff */
[----:B0-----:R-:W-:-:S04]  /*3d80*/  FFMA R23, R21, R24, -1 ;  /* 0xbf80000015177423 */ /* 0x001fc80000000018 */
[----:B------:R-:W-:-:S04]  /*3d90*/  FADD.FTZ R23, -R23, -RZ ;  /* 0x800000ff17177221 */ /* 0x000fc80000010100 */
[CCC-:B------:R-:W-:Y:S01]  /*3da0*/  FFMA.RM R25, R24.reuse, R23.reuse, R24.reuse ;  /* 0x0000001718197223 */ /* 0x1c0fe20000004018 */
[----:B------:R-:W-:-:S04]  /*3db0*/  FFMA.RP R24, R24, R23, R24 ;  /* 0x0000001718187223 */ /* 0x000fc80000008018 */
[C---:B------:R-:W-:Y:S02]  /*3dc0*/  LOP3.LUT R23, R25.reuse, 0x7fffff, RZ, 0xc0, !PT ;  /* 0x007fffff19177812 */ /* 0x040fe400078ec0ff */
[----:B------:R-:W-:Y:S02]  /*3dd0*/  FSETP.NEU.FTZ.AND P0, PT, R25, R24, PT ;  /* 0x000000181900720b */ /* 0x000fe40003f1d000 */
[----:B------:R-:W-:Y:S02]  /*3de0*/  LOP3.LUT R23, R23, 0x800000, RZ, 0xfc, !PT ;  /* 0x0080000017177812 */ /* 0x000fe400078efcff */
[----:B------:R-:W-:Y:S02]  /*3df0*/  SEL R24, RZ, 0xffffffff, !P0 ;  /* 0xffffffffff187807 */ /* 0x000fe40004000000 */
[----:B------:R-:W-:Y:S02]  /*3e00*/  LOP3.LUT R26, R26, R23, RZ, 0xc0, !PT ;  /* 0x000000171a1a7212 */ /* 0x000fe400078ec0ff */
[----:B------:R-:W-:-:S02]  /*3e10*/  IADD3 R24, PT, PT, -R24, RZ, RZ ;  /* 0x000000ff18187210 */ /* 0x000fc40007ffe1ff */
[-C--:B------:R-:W-:Y:S02]  /*3e20*/  SHF.R.U32.HI R26, RZ, R29.reuse, R26 ;  /* 0x0000001dff1a7219 */ /* 0x080fe4000001161a */
[----:B------:R-:W-:Y:S02]  /*3e30*/  LOP3.LUT P1, RZ, R24, R29, R23, 0xf8, !PT ;  /* 0x0000001d18ff7212 */ /* 0x000fe4000782f817 */
[C---:B------:R-:W-:Y:S02]  /*3e40*/  LOP3.LUT P0, RZ, R26.reuse, 0x1, RZ, 0xc0, !PT ;  /* 0x000000011aff7812 */ /* 0x040fe4000780c0ff */
[----:B------:R-:W-:Y:S02]  /*3e50*/  LOP3.LUT P2, RZ, R26, 0x2, RZ, 0xc0, !PT ;  /* 0x000000021aff7812 */ /* 0x000fe4000784c0ff */
[----:B------:R-:W-:Y:S02]  /*3e60*/  IADD3 R24, PT, PT, R27, -0xfc, RZ ;  /* 0xffffff041b187810 */ /* 0x000fe40007ffe0ff */
[----:B------:R-:W-:-:S02]  /*3e70*/  PLOP3.LUT P0, PT, P0, P1, P2, 0xe0, 0x0 ;  /* 0x000000000000781c */ /* 0x000fc40000703c20 */
[----:B------:R-:W-:Y:S02]  /*3e80*/  LOP3.LUT P1, RZ, R20, 0x7fffff, RZ, 0xc0, !PT ;  /* 0x007fffff14ff7812 */ /* 0x000fe4000782c0ff */
[----:B------:R-:W-:Y:S02]  /*3e90*/  SEL R21, RZ, 0x1, !P0 ;  /* 0x00000001ff157807 */ /* 0x000fe40004000000 */
[----:B------:R-:W-:Y:S02]  /*3ea0*/  SHF.R.U32.HI R23, RZ, R24, R23 ;  /* 0x00000018ff177219 */ /* 0x000fe40000011617 */
[----:B------:R-:W-:-:S04]  /*3eb0*/  IADD3 R21, PT, PT, -R21, RZ, RZ ;  /* 0x000000ff15157210 */ /* 0x000fc80007ffe1ff */
[----:B------:R-:W-:-:S13]  /*3ec0*/  ISETP.GE.AND P0, PT, R21, RZ, PT ;  /* 0x000000ff1500720c */ /* 0x000fda0003f06270 */
[----:B------:R-:W-:-:S04]  /*3ed0*/  @!P0 IADD3 R23, PT, PT, R23, 0x1, RZ ;  /* 0x0000000117178810 */ /* 0x000fc80007ffe0ff */
[----:B------:R-:W-:-:S04]  /*3ee0*/  @!P1 SHF.L.U32 R23, R23, 0x1, RZ ;  /* 0x0000000117179819 */ /* 0x000fc800000006ff */
[----:B------:R-:W-:Y:S01]  /*3ef0*/  LOP3.LUT R23, R23, 0x80000000, R20, 0xf8, !PT ;  /* 0x8000000017177812 */ /* 0x000fe200078ef814 */
[----:B------:R-:W-:Y:S06]  /*3f00*/  BRA `(.L_x_19) ;  /* 0x0000000000047947 */ /* 0x000fec0003800000 */
.L_x_20:
[----:B------:R0:W1:Y:S02]  /*3f10*/  MUFU.RCP R23, R20 ;  /* 0x0000001400177308 */ /* 0x0000640000001000 */
.L_x_19:
[----:B------:R-:W-:Y:S05]  /*3f20*/  BSYNC.RECONVERGENT B1 ;  /* 0x0000000000017941 */ /* 0x000fea0003800200 */
.L_x_17:
[----:B------:R-:W-:Y:S01]  /*3f30*/  HFMA2 R21, -RZ, RZ, 0, 0 ;  /* 0x00000000ff157431 */ /* 0x000fe200000001ff */
[----:B0-----:R-:W-:-:S04]  /*3f40*/  MOV R20, R22 ;  /* 0x0000001600147202 */ /* 0x001fc80000000f00 */
[----:B-1----:R-:W-:Y:S05]  /*3f50*/  RET.REL.NODEC R20 `(_Z19flashattn_kernel_v7ILi64ELi32ELi32ELi32ELi4ELi4ELi2EEvPKfS1_S1_Pfiiif) ;  /* 0xffffffc014287950 */ /* 0x002fea0003c3ffff */
.L_x_21:
[----:B------:R-:W-:-:S00]  /*3f60*/  BRA `(.L_x_21) ;  /* 0xfffffffc00fc7947 */ /* 0x000fc0000383ffff */
[----:B------:R-:W-:-:S00]  /*3f70*/  NOP ;  /* 0x0000000000007918 */ /* 0x000fc00000000000 */
        /* <DEDUP_REMOVED lines=8> */
.L_x_22:


//--------------------- .nv.shared._Z19flashattn_kernel_v7ILi64ELi32ELi32ELi32ELi4ELi4ELi2EEvPKfS1_S1_Pfiiif --------------------------
	.section	.nv.shared._Z19flashattn_kernel_v7ILi64ELi32ELi32ELi32ELi4ELi4ELi2EEvPKfS1_S1_Pfiiif,"aw",@nobits
	.sectionflags	@""
	.align	4
.nv.shared._Z19flashattn_kernel_v7ILi64ELi32ELi32ELi32ELi4ELi4ELi2EEvPKfS1_S1_Pfiiif:
	.zero		21760


//--------------------- .nv.shared.reserved.0     --------------------------
	.section	.nv.shared.reserved.0,"aw",@nobits
	.weak		__nv_reservedSMEM_offset_0_alias
	.size		__nv_reservedSMEM_offset_0_alias, 0, 64
	.other		__nv_reservedSMEM_offset_0_alias,@"STO_CUDA_RESERVED_SHARED STV_DEFAULT"
__nv_reservedSMEM_offset_0_alias:
	.zero		0
	.zero		64


//--------------------- .nv.constant0._Z19flashattn_kernel_v7ILi64ELi32ELi32ELi32ELi4ELi4ELi2EEvPKfS1_S1_Pfiiif --------------------------
	.section	.nv.constant0._Z19flashattn_kernel_v7ILi64ELi32ELi32ELi32ELi4ELi4ELi2EEvPKfS1_S1_Pfiiif,"a",@progbits
	.sectionflags	@""
	.align	4
.nv.constant0._Z19flashattn_kernel_v7ILi64ELi32ELi32ELi32ELi4ELi4ELi2EEvPKfS1_S1_Pfiiif:
	.zero		944


//--------------------- SYMBOLS --------------------------

	.type		.nv.reservedSmem.offset0,@object
	.size		.nv.reservedSmem.offset0,0x4
	.type		.nv.reservedSmem.cap,@object
	.size		.nv.reservedSmem.cap,0x4
